//
// Generated by NVIDIA NVVM Compiler
//
// Compiler Build ID: CL-36424714
// Cuda compilation tools, release 13.0, V13.0.88
// Based on NVVM 20.0.0
//

.version 9.0
.target sm_100
.address_size 64

	// .globl	_Z11fine_reducePKdS0_iS0_S0_PdS1_iPi
.extern .shared .align 16 .b8 shared_data[];

.visible .entry _Z11fine_reducePKdS0_iS0_S0_PdS1_iPi(
	.param .u64 .ptr .align 1 _Z11fine_reducePKdS0_iS0_S0_PdS1_iPi_param_0,
	.param .u64 .ptr .align 1 _Z11fine_reducePKdS0_iS0_S0_PdS1_iPi_param_1,
	.param .u32 _Z11fine_reducePKdS0_iS0_S0_PdS1_iPi_param_2,
	.param .u64 .ptr .align 1 _Z11fine_reducePKdS0_iS0_S0_PdS1_iPi_param_3,
	.param .u64 .ptr .align 1 _Z11fine_reducePKdS0_iS0_S0_PdS1_iPi_param_4,
	.param .u64 .ptr .align 1 _Z11fine_reducePKdS0_iS0_S0_PdS1_iPi_param_5,
	.param .u64 .ptr .align 1 _Z11fine_reducePKdS0_iS0_S0_PdS1_iPi_param_6,
	.param .u32 _Z11fine_reducePKdS0_iS0_S0_PdS1_iPi_param_7,
	.param .u64 .ptr .align 1 _Z11fine_reducePKdS0_iS0_S0_PdS1_iPi_param_8
)
{
	.reg .pred 	%p<34>;
	.reg .b32 	%r<116>;
	.reg .b64 	%rd<26>;
	.reg .b64 	%fd<134>;

	ld.param.u64 	%rd4, [_Z11fine_reducePKdS0_iS0_S0_PdS1_iPi_param_0];
	ld.param.u64 	%rd5, [_Z11fine_reducePKdS0_iS0_S0_PdS1_iPi_param_1];
	ld.param.u32 	%r40, [_Z11fine_reducePKdS0_iS0_S0_PdS1_iPi_param_2];
	ld.param.u64 	%rd6, [_Z11fine_reducePKdS0_iS0_S0_PdS1_iPi_param_3];
	ld.param.u64 	%rd7, [_Z11fine_reducePKdS0_iS0_S0_PdS1_iPi_param_4];
	ld.param.u64 	%rd8, [_Z11fine_reducePKdS0_iS0_S0_PdS1_iPi_param_5];
	ld.param.u64 	%rd9, [_Z11fine_reducePKdS0_iS0_S0_PdS1_iPi_param_6];
	ld.param.u32 	%r39, [_Z11fine_reducePKdS0_iS0_S0_PdS1_iPi_param_7];
	ld.param.u64 	%rd10, [_Z11fine_reducePKdS0_iS0_S0_PdS1_iPi_param_8];
	mov.u32 	%r1, %tid.x;
	mov.u32 	%r2, %ctaid.x;
	mov.u32 	%r3, %ntid.x;
	mad.lo.s32 	%r4, %r2, %r3, %r1;
	setp.ge.s32 	%p1, %r4, %r40;
	@%p1 bra 	$L__BB0_25;
	setp.ge.s32 	%p2, %r1, %r39;
	shl.b32 	%r41, %r1, 3;
	mov.u32 	%r42, shared_data;
	add.s32 	%r5, %r42, %r41;
	@%p2 bra 	$L__BB0_3;
	cvta.to.global.u64 	%rd11, %rd6;
	mul.wide.u32 	%rd12, %r1, 8;
	add.s64 	%rd13, %rd11, %rd12;
	ld.global.nc.f64 	%fd10, [%rd13];
	st.shared.f64 	[%r5], %fd10;
	cvta.to.global.u64 	%rd14, %rd7;
	add.s64 	%rd15, %rd14, %rd12;
	ld.global.nc.f64 	%fd11, [%rd15];
	shl.b32 	%r43, %r39, 3;
	add.s32 	%r44, %r5, %r43;
	st.shared.f64 	[%r44], %fd11;
$L__BB0_3:
	bar.sync 	0;
	cvta.to.global.u64 	%rd16, %rd4;
	mul.wide.s32 	%rd17, %r4, 8;
	add.s64 	%rd18, %rd16, %rd17;
	ld.global.nc.f64 	%fd1, [%rd18];
	cvta.to.global.u64 	%rd19, %rd5;
	add.s64 	%rd20, %rd19, %rd17;
	ld.global.nc.f64 	%fd2, [%rd20];
	setp.lt.s32 	%p3, %r39, 1;
	mov.b32 	%r113, -1;
	@%p3 bra 	$L__BB0_15;
	and.b32  	%r6, %r39, 7;
	setp.lt.u32 	%p4, %r39, 8;
	mov.f64 	%fd131, 0d47EFFFFFE0000000;
	mov.b32 	%r113, -1;
	mov.b32 	%r108, 0;
	@%p4 bra 	$L__BB0_7;
	and.b32  	%r108, %r39, 2147483640;
	add.s32 	%r101, %r42, 32;
	shl.b32 	%r8, %r39, 3;
	mov.f64 	%fd131, 0d47EFFFFFE0000000;
	mov.b32 	%r113, -1;
	mov.b32 	%r102, 0;
$L__BB0_6:
	.pragma "nounroll";
	ld.shared.v2.f64 	{%fd14, %fd15}, [%r101+-32];
	add.s32 	%r53, %r101, %r8;
	ld.shared.f64 	%fd16, [%r53+-32];
	sub.f64 	%fd17, %fd1, %fd14;
	sub.f64 	%fd18, %fd2, %fd16;
	mul.f64 	%fd19, %fd18, %fd18;
	fma.rn.f64 	%fd20, %fd17, %fd17, %fd19;
	setp.lt.f64 	%p5, %fd20, %fd131;
	selp.f64 	%fd21, %fd20, %fd131, %p5;
	selp.b32 	%r54, %r102, %r113, %p5;
	ld.shared.f64 	%fd22, [%r53+-24];
	sub.f64 	%fd23, %fd1, %fd15;
	sub.f64 	%fd24, %fd2, %fd22;
	mul.f64 	%fd25, %fd24, %fd24;
	fma.rn.f64 	%fd26, %fd23, %fd23, %fd25;
	setp.lt.f64 	%p6, %fd26, %fd21;
	selp.f64 	%fd27, %fd26, %fd21, %p6;
	add.s32 	%r55, %r102, 1;
	selp.b32 	%r56, %r55, %r54, %p6;
	ld.shared.v2.f64 	{%fd28, %fd29}, [%r101+-16];
	ld.shared.f64 	%fd30, [%r53+-16];
	sub.f64 	%fd31, %fd1, %fd28;
	sub.f64 	%fd32, %fd2, %fd30;
	mul.f64 	%fd33, %fd32, %fd32;
	fma.rn.f64 	%fd34, %fd31, %fd31, %fd33;
	setp.lt.f64 	%p7, %fd34, %fd27;
	selp.f64 	%fd35, %fd34, %fd27, %p7;
	add.s32 	%r57, %r102, 2;
	selp.b32 	%r58, %r57, %r56, %p7;
	ld.shared.f64 	%fd36, [%r53+-8];
	sub.f64 	%fd37, %fd1, %fd29;
	sub.f64 	%fd38, %fd2, %fd36;
	mul.f64 	%fd39, %fd38, %fd38;
	fma.rn.f64 	%fd40, %fd37, %fd37, %fd39;
	setp.lt.f64 	%p8, %fd40, %fd35;
	selp.f64 	%fd41, %fd40, %fd35, %p8;
	add.s32 	%r59, %r102, 3;
	selp.b32 	%r60, %r59, %r58, %p8;
	ld.shared.v2.f64 	{%fd42, %fd43}, [%r101];
	ld.shared.f64 	%fd44, [%r53];
	sub.f64 	%fd45, %fd1, %fd42;
	sub.f64 	%fd46, %fd2, %fd44;
	mul.f64 	%fd47, %fd46, %fd46;
	fma.rn.f64 	%fd48, %fd45, %fd45, %fd47;
	setp.lt.f64 	%p9, %fd48, %fd41;
	selp.f64 	%fd49, %fd48, %fd41, %p9;
	add.s32 	%r61, %r102, 4;
	selp.b32 	%r62, %r61, %r60, %p9;
	ld.shared.f64 	%fd50, [%r53+8];
	sub.f64 	%fd51, %fd1, %fd43;
	sub.f64 	%fd52, %fd2, %fd50;
	mul.f64 	%fd53, %fd52, %fd52;
	fma.rn.f64 	%fd54, %fd51, %fd51, %fd53;
	setp.lt.f64 	%p10, %fd54, %fd49;
	selp.f64 	%fd55, %fd54, %fd49, %p10;
	add.s32 	%r63, %r102, 5;
	selp.b32 	%r64, %r63, %r62, %p10;
	ld.shared.v2.f64 	{%fd56, %fd57}, [%r101+16];
	ld.shared.f64 	%fd58, [%r53+16];
	sub.f64 	%fd59, %fd1, %fd56;
	sub.f64 	%fd60, %fd2, %fd58;
	mul.f64 	%fd61, %fd60, %fd60;
	fma.rn.f64 	%fd62, %fd59, %fd59, %fd61;
	setp.lt.f64 	%p11, %fd62, %fd55;
	selp.f64 	%fd63, %fd62, %fd55, %p11;
	add.s32 	%r65, %r102, 6;
	selp.b32 	%r66, %r65, %r64, %p11;
	ld.shared.f64 	%fd64, [%r53+24];
	sub.f64 	%fd65, %fd1, %fd57;
	sub.f64 	%fd66, %fd2, %fd64;
	mul.f64 	%fd67, %fd66, %fd66;
	fma.rn.f64 	%fd68, %fd65, %fd65, %fd67;
	setp.lt.f64 	%p12, %fd68, %fd63;
	selp.f64 	%fd131, %fd68, %fd63, %p12;
	add.s32 	%r67, %r102, 7;
	selp.b32 	%r113, %r67, %r66, %p12;
	add.s32 	%r101, %r101, 64;
	add.s32 	%r102, %r102, 8;
	setp.ne.s32 	%p13, %r102, %r108;
	@%p13 bra 	$L__BB0_6;
$L__BB0_7:
	setp.eq.s32 	%p14, %r6, 0;
	@%p14 bra 	$L__BB0_15;
	and.b32  	%r18, %r39, 3;
	setp.lt.u32 	%p15, %r6, 4;
	@%p15 bra 	$L__BB0_10;
	shl.b32 	%r69, %r108, 3;
	mov.u32 	%r70, shared_data;
	add.s32 	%r71, %r70, %r69;
	ld.shared.f64 	%fd69, [%r71];
	shl.b32 	%r72, %r39, 3;
	add.s32 	%r73, %r71, %r72;
	ld.shared.f64 	%fd70, [%r73];
	sub.f64 	%fd71, %fd1, %fd69;
	sub.f64 	%fd72, %fd2, %fd70;
	mul.f64 	%fd73, %fd72, %fd72;
	fma.rn.f64 	%fd74, %fd71, %fd71, %fd73;
	setp.lt.f64 	%p16, %fd74, %fd131;
	selp.f64 	%fd75, %fd74, %fd131, %p16;
	selp.b32 	%r74, %r108, %r113, %p16;
	add.s32 	%r75, %r108, 1;
	ld.shared.f64 	%fd76, [%r71+8];
	ld.shared.f64 	%fd77, [%r73+8];
	sub.f64 	%fd78, %fd1, %fd76;
	sub.f64 	%fd79, %fd2, %fd77;
	mul.f64 	%fd80, %fd79, %fd79;
	fma.rn.f64 	%fd81, %fd78, %fd78, %fd80;
	setp.lt.f64 	%p17, %fd81, %fd75;
	selp.f64 	%fd82, %fd81, %fd75, %p17;
	selp.b32 	%r76, %r75, %r74, %p17;
	add.s32 	%r77, %r108, 2;
	ld.shared.f64 	%fd83, [%r71+16];
	ld.shared.f64 	%fd84, [%r73+16];
	sub.f64 	%fd85, %fd1, %fd83;
	sub.f64 	%fd86, %fd2, %fd84;
	mul.f64 	%fd87, %fd86, %fd86;
	fma.rn.f64 	%fd88, %fd85, %fd85, %fd87;
	setp.lt.f64 	%p18, %fd88, %fd82;
	selp.f64 	%fd89, %fd88, %fd82, %p18;
	selp.b32 	%r78, %r77, %r76, %p18;
	add.s32 	%r79, %r108, 3;
	ld.shared.f64 	%fd90, [%r71+24];
	ld.shared.f64 	%fd91, [%r73+24];
	sub.f64 	%fd92, %fd1, %fd90;
	sub.f64 	%fd93, %fd2, %fd91;
	mul.f64 	%fd94, %fd93, %fd93;
	fma.rn.f64 	%fd95, %fd92, %fd92, %fd94;
	setp.lt.f64 	%p19, %fd95, %fd89;
	selp.f64 	%fd131, %fd95, %fd89, %p19;
	selp.b32 	%r113, %r79, %r78, %p19;
	add.s32 	%r108, %r108, 4;
$L__BB0_10:
	setp.eq.s32 	%p20, %r18, 0;
	@%p20 bra 	$L__BB0_15;
	setp.eq.s32 	%p21, %r18, 1;
	@%p21 bra 	$L__BB0_13;
	shl.b32 	%r81, %r108, 3;
	mov.u32 	%r82, shared_data;
	add.s32 	%r83, %r82, %r81;
	ld.shared.f64 	%fd96, [%r83];
	shl.b32 	%r84, %r39, 3;
	add.s32 	%r85, %r83, %r84;
	ld.shared.f64 	%fd97, [%r85];
	sub.f64 	%fd98, %fd1, %fd96;
	sub.f64 	%fd99, %fd2, %fd97;
	mul.f64 	%fd100, %fd99, %fd99;
	fma.rn.f64 	%fd101, %fd98, %fd98, %fd100;
	setp.lt.f64 	%p22, %fd101, %fd131;
	selp.f64 	%fd102, %fd101, %fd131, %p22;
	selp.b32 	%r86, %r108, %r113, %p22;
	add.s32 	%r87, %r108, 1;
	ld.shared.f64 	%fd103, [%r83+8];
	ld.shared.f64 	%fd104, [%r85+8];
	sub.f64 	%fd105, %fd1, %fd103;
	sub.f64 	%fd106, %fd2, %fd104;
	mul.f64 	%fd107, %fd106, %fd106;
	fma.rn.f64 	%fd108, %fd105, %fd105, %fd107;
	setp.lt.f64 	%p23, %fd108, %fd102;
	selp.f64 	%fd131, %fd108, %fd102, %p23;
	selp.b32 	%r113, %r87, %r86, %p23;
	add.s32 	%r108, %r108, 2;
$L__BB0_13:
	and.b32  	%r88, %r39, 1;
	setp.eq.b32 	%p24, %r88, 1;
	not.pred 	%p25, %p24;
	@%p25 bra 	$L__BB0_15;
	shl.b32 	%r89, %r108, 3;
	mov.u32 	%r90, shared_data;
	add.s32 	%r91, %r90, %r89;
	ld.shared.f64 	%fd109, [%r91];
	shl.b32 	%r92, %r39, 3;
	add.s32 	%r93, %r91, %r92;
	ld.shared.f64 	%fd110, [%r93];
	sub.f64 	%fd111, %fd1, %fd109;
	sub.f64 	%fd112, %fd2, %fd110;
	mul.f64 	%fd113, %fd112, %fd112;
	fma.rn.f64 	%fd114, %fd111, %fd111, %fd113;
	setp.lt.f64 	%p26, %fd114, %fd131;
	selp.b32 	%r113, %r108, %r113, %p26;
$L__BB0_15:
	setp.lt.s32 	%p27, %r39, 1;
	bar.sync 	0;
	@%p27 bra 	$L__BB0_25;
	shl.b32 	%r31, %r3, 3;
	add.s32 	%r32, %r5, %r31;
	add.s32 	%r33, %r32, %r31;
	mul.lo.s32 	%r34, %r39, %r2;
	cvta.to.global.u64 	%rd1, %rd8;
	cvta.to.global.u64 	%rd2, %rd9;
	cvta.to.global.u64 	%rd3, %rd10;
	mov.b32 	%r114, 0;
$L__BB0_17:
	setp.lt.u32 	%p28, %r3, 2;
	setp.eq.s32 	%p29, %r113, %r114;
	selp.f64 	%fd115, %fd1, 0d0000000000000000, %p29;
	st.shared.f64 	[%r5], %fd115;
	selp.f64 	%fd116, %fd2, 0d0000000000000000, %p29;
	st.shared.f64 	[%r32], %fd116;
	selp.f64 	%fd117, 0d3FF0000000000000, 0d0000000000000000, %p29;
	st.shared.f64 	[%r33], %fd117;
	bar.sync 	0;
	@%p28 bra 	$L__BB0_22;
	mov.u32 	%r115, %r3;
$L__BB0_19:
	shr.u32 	%r37, %r115, 1;
	setp.ge.u32 	%p30, %r1, %r37;
	@%p30 bra 	$L__BB0_21;
	shl.b32 	%r95, %r37, 3;
	add.s32 	%r96, %r5, %r95;
	ld.shared.f64 	%fd118, [%r96];
	ld.shared.f64 	%fd119, [%r5];
	add.f64 	%fd120, %fd118, %fd119;
	st.shared.f64 	[%r5], %fd120;
	add.s32 	%r97, %r96, %r31;
	ld.shared.f64 	%fd121, [%r97];
	ld.shared.f64 	%fd122, [%r32];
	add.f64 	%fd123, %fd121, %fd122;
	st.shared.f64 	[%r32], %fd123;
	add.s32 	%r98, %r97, %r31;
	ld.shared.f64 	%fd124, [%r98];
	ld.shared.f64 	%fd125, [%r33];
	add.f64 	%fd126, %fd124, %fd125;
	st.shared.f64 	[%r33], %fd126;
$L__BB0_21:
	bar.sync 	0;
	setp.gt.u32 	%p31, %r115, 3;
	mov.u32 	%r115, %r37;
	@%p31 bra 	$L__BB0_19;
$L__BB0_22:
	setp.ne.s32 	%p32, %r1, 0;
	@%p32 bra 	$L__BB0_24;
	add.s32 	%r99, %r114, %r34;
	ld.shared.f64 	%fd127, [shared_data];
	mul.wide.s32 	%rd21, %r99, 8;
	add.s64 	%rd22, %rd1, %rd21;
	st.global.f64 	[%rd22], %fd127;
	ld.shared.f64 	%fd128, [%r32];
	add.s64 	%rd23, %rd2, %rd21;
	st.global.f64 	[%rd23], %fd128;
	ld.shared.f64 	%fd129, [%r33];
	cvt.rzi.s32.f64 	%r100, %fd129;
	mul.wide.s32 	%rd24, %r99, 4;
	add.s64 	%rd25, %rd3, %rd24;
	st.global.u32 	[%rd25], %r100;
$L__BB0_24:
	bar.sync 	0;
	add.s32 	%r114, %r114, 1;
	setp.ne.s32 	%p33, %r114, %r39;
	@%p33 bra 	$L__BB0_17;
$L__BB0_25:
	ret;

}
	// .globl	_Z13coarse_reducePdS_S_S_iPi
.visible .entry _Z13coarse_reducePdS_S_S_iPi(
	.param .u64 .ptr .align 1 _Z13coarse_reducePdS_S_S_iPi_param_0,
	.param .u64 .ptr .align 1 _Z13coarse_reducePdS_S_S_iPi_param_1,
	.param .u64 .ptr .align 1 _Z13coarse_reducePdS_S_S_iPi_param_2,
	.param .u64 .ptr .align 1 _Z13coarse_reducePdS_S_S_iPi_param_3,
	.param .u32 _Z13coarse_reducePdS_S_S_iPi_param_4,
	.param .u64 .ptr .align 1 _Z13coarse_reducePdS_S_S_iPi_param_5
)
{
	.reg .pred 	%p<5>;
	.reg .b32 	%r<19>;
	.reg .b64 	%rd<20>;
	.reg .b64 	%fd<12>;

	ld.param.u64 	%rd3, [_Z13coarse_reducePdS_S_S_iPi_param_0];
	ld.param.u64 	%rd4, [_Z13coarse_reducePdS_S_S_iPi_param_1];
	ld.param.u64 	%rd6, [_Z13coarse_reducePdS_S_S_iPi_param_2];
	ld.param.u64 	%rd7, [_Z13coarse_reducePdS_S_S_iPi_param_3];
	ld.param.u32 	%r8, [_Z13coarse_reducePdS_S_S_iPi_param_4];
	ld.param.u64 	%rd5, [_Z13coarse_reducePdS_S_S_iPi_param_5];
	cvta.to.global.u64 	%rd8, %rd7;
	cvta.to.global.u64 	%rd9, %rd6;
	mov.u32 	%r1, %tid.x;
	mov.u32 	%r9, %ntid.x;
	mul.wide.u32 	%rd10, %r1, 8;
	add.s64 	%rd1, %rd9, %rd10;
	ld.global.f64 	%fd1, [%rd1];
	shl.b32 	%r10, %r1, 3;
	mov.u32 	%r11, shared_data;
	add.s32 	%r2, %r11, %r10;
	st.shared.f64 	[%r2], %fd1;
	add.s64 	%rd2, %rd8, %rd10;
	ld.global.f64 	%fd2, [%rd2];
	shl.b32 	%r3, %r9, 3;
	add.s32 	%r4, %r2, %r3;
	st.shared.f64 	[%r4], %fd2;
	bar.sync 	0;
	shr.u32 	%r18, %r9, 1;
	setp.lt.s32 	%p1, %r18, %r8;
	@%p1 bra 	$L__BB1_4;
$L__BB1_1:
	setp.ge.u32 	%p2, %r1, %r18;
	@%p2 bra 	$L__BB1_3;
	shl.b32 	%r12, %r18, 3;
	add.s32 	%r13, %r2, %r12;
	ld.shared.f64 	%fd3, [%r13];
	ld.shared.f64 	%fd4, [%r2];
	add.f64 	%fd5, %fd3, %fd4;
	st.shared.f64 	[%r2], %fd5;
	add.s32 	%r14, %r13, %r3;
	ld.shared.f64 	%fd6, [%r14];
	ld.shared.f64 	%fd7, [%r4];
	add.f64 	%fd8, %fd6, %fd7;
	st.shared.f64 	[%r4], %fd8;
$L__BB1_3:
	bar.sync 	0;
	shr.u32 	%r18, %r18, 1;
	setp.ge.s32 	%p3, %r18, %r8;
	@%p3 bra 	$L__BB1_1;
$L__BB1_4:
	setp.ge.s32 	%p4, %r1, %r8;
	@%p4 bra 	$L__BB1_6;
	cvta.to.global.u64 	%rd11, %rd5;
	mul.wide.u32 	%rd12, %r1, 4;
	add.s64 	%rd13, %rd11, %rd12;
	ld.global.u32 	%r15, [%rd13];
	max.s32 	%r16, %r15, 1;
	cvt.rn.f64.u32 	%fd9, %r16;
	div.rn.f64 	%fd10, %fd1, %fd9;
	cvta.to.global.u64 	%rd14, %rd3;
	add.s64 	%rd16, %rd14, %rd10;
	st.global.f64 	[%rd16], %fd10;
	div.rn.f64 	%fd11, %fd2, %fd9;
	cvta.to.global.u64 	%rd17, %rd4;
	add.s64 	%rd18, %rd17, %rd10;
	st.global.f64 	[%rd18], %fd11;
	mov.b64 	%rd19, 0;
	st.global.u64 	[%rd2], %rd19;
	st.global.u64 	[%rd1], %rd19;
	mov.b32 	%r17, 0;
	st.global.u32 	[%rd13], %r17;
$L__BB1_6:
	ret;

}


// ===== COMPILED SASS (sm_100) =====

	.target	sm_100

	.elftype	@"ET_EXEC"


//--------------------- .note.nv.tkinfo           --------------------------
	.section	.note.nv.tkinfo,"",@"SHT_NOTE"
	.sectionflags	@"SHF_NOTE_NV_TKINFO"
	.tkinfo
        /*0018*/ 	.word	0x00000002
        /*0030*/ 	.string	""
        /*0030*/ 	.string	"ptxas"
        /*0030*/ 	.string	"Cuda compilation tools, release 13.0, V13.0.88"
        /*0030*/ 	.string	"Build cuda_13.0.r13.0/compiler.36424714_0"
        /*0030*/ 	.string	"-arch sm_100 -m 64 "



//--------------------- .note.nv.cuinfo           --------------------------
	.section	.note.nv.cuinfo,"",@"SHT_NOTE"
	.sectionflags	@"SHF_NOTE_NV_CUINFO"
        /*0018*/ 	.short	0x0002
        /*001a*/ 	.short	0x0064
        /*001c*/ 	.short	0x0082
	.zero		2


//--------------------- .nv.info                  --------------------------
	.section	.nv.info,"",@"SHT_CUDA_INFO"
	.align	4


	//----- nvinfo : EIATTR_REGCOUNT
	.align		4
        /*0000*/ 	.byte	0x04, 0x2f
        /*0002*/ 	.short	(.L_1 - .L_0)
	.align		4
.L_0:
        /*0004*/ 	.word	index@(_Z11fine_reducePKdS0_iS0_S0_PdS1_iPi)
        /*0008*/ 	.word	0x0000001f


	//----- nvinfo : EIATTR_FRAME_SIZE
	.align		4
.L_1:
        /*000c*/ 	.byte	0x04, 0x11
        /*000e*/ 	.short	(.L_3 - .L_2)
	.align		4
.L_2:
        /*0010*/ 	.word	index@(_Z11fine_reducePKdS0_iS0_S0_PdS1_iPi)
        /*0014*/ 	.word	0x00000000


	//----- nvinfo : EIATTR_REGCOUNT
	.align		4
.L_3:
        /*0018*/ 	.byte	0x04, 0x2f
        /*001a*/ 	.short	(.L_5 - .L_4)
	.align		4
.L_4:
        /*001c*/ 	.word	index@(_Z13coarse_reducePdS_S_S_iPi)
        /*0020*/ 	.word	0x00000020


	//----- nvinfo : EIATTR_FRAME_SIZE
	.align		4
.L_5:
        /*0024*/ 	.byte	0x04, 0x11
        /*0026*/ 	.short	(.L_7 - .L_6)
	.align		4
.L_6:
        /*0028*/ 	.word	index@($__internal_0_$__cuda_sm20_div_rn_f64_full)
        /*002c*/ 	.word	0x00000000


	//----- nvinfo : EIATTR_FRAME_SIZE
	.align		4
.L_7:
        /*0030*/ 	.byte	0x04, 0x11
        /*0032*/ 	.short	(.L_9 - .L_8)
	.align		4
.L_8:
        /*0034*/ 	.word	index@(_Z13coarse_reducePdS_S_S_iPi)
        /*0038*/ 	.word	0x00000000


	//----- nvinfo : EIATTR_MIN_STACK_SIZE
	.align		4
.L_9:
        /*003c*/ 	.byte	0x04, 0x12
        /*003e*/ 	.short	(.L_11 - .L_10)
	.align		4
.L_10:
        /*0040*/ 	.word	index@(_Z13coarse_reducePdS_S_S_iPi)
        /*0044*/ 	.word	0x00000000


	//----- nvinfo : EIATTR_MIN_STACK_SIZE
	.align		4
.L_11:
        /*0048*/ 	.byte	0x04, 0x12
        /*004a*/ 	.short	(.L_13 - .L_12)
	.align		4
.L_12:
        /*004c*/ 	.word	index@(_Z11fine_reducePKdS0_iS0_S0_PdS1_iPi)
        /*0050*/ 	.word	0x00000000
.L_13:


//--------------------- .nv.compat                --------------------------
	.section	.nv.compat,"",@"SHT_CUDA_COMPAT_INFO"
	.align	4
        /*0000*/ 	.byte	0x02, 0x09, 0x00, 0x00, 0x02, 0x02, 0x01, 0x00, 0x02, 0x05, 0x05, 0x00, 0x03, 0x07, 0x01, 0x01
        /*0010*/ 	.byte	0x02, 0x03, 0x00, 0x00, 0x02, 0x06, 0x01, 0x00, 0x04, 0x0b, 0x08, 0x00, 0x01, 0x00, 0x00, 0x00
        /*0020*/ 	.byte	0x00, 0x00, 0x00, 0x00


//--------------------- .nv.info._Z13coarse_reducePdS_S_S_iPi --------------------------
	.section	.nv.info._Z13coarse_reducePdS_S_S_iPi,"",@"SHT_CUDA_INFO"
	.sectionflags	@""
	.align	4


	//----- nvinfo : EIATTR_CUDA_API_VERSION
	.align		4
        /*0000*/ 	.byte	0x04, 0x37
        /*0002*/ 	.short	(.L_15 - .L_14)
.L_14:
        /*0004*/ 	.word	0x00000082


	//----- nvinfo : EIATTR_KPARAM_INFO
	.align		4
.L_15:
        /*0008*/ 	.byte	0x04, 0x17
        /*000a*/ 	.short	(.L_17 - .L_16)
.L_16:
        /*000c*/ 	.word	0x00000000
        /*0010*/ 	.short	0x0005
        /*0012*/ 	.short	0x0028
        /*0014*/ 	.byte	0x00, 0xf5, 0x21, 0x00


	//----- nvinfo : EIATTR_KPARAM_INFO
	.align		4
.L_17:
        /*0018*/ 	.byte	0x04, 0x17
        /*001a*/ 	.short	(.L_19 - .L_18)
.L_18:
        /*001c*/ 	.word	0x00000000
        /*0020*/ 	.short	0x0004
        /*0022*/ 	.short	0x0020
        /*0024*/ 	.byte	0x00, 0xf0, 0x11, 0x00


	//----- nvinfo : EIATTR_KPARAM_INFO
	.align		4
.L_19:
        /*0028*/ 	.byte	0x04, 0x17
        /*002a*/ 	.short	(.L_21 - .L_20)
.L_20:
        /*002c*/ 	.word	0x00000000
        /*0030*/ 	.short	0x0003
        /*0032*/ 	.short	0x0018
        /*0034*/ 	.byte	0x00, 0xf5, 0x21, 0x00


	//----- nvinfo : EIATTR_KPARAM_INFO
	.align		4
.L_21:
        /*0038*/ 	.byte	0x04, 0x17
        /*003a*/ 	.short	(.L_23 - .L_22)
.L_22:
        /*003c*/ 	.word	0x00000000
        /*0040*/ 	.short	0x0002
        /*0042*/ 	.short	0x0010
        /*0044*/ 	.byte	0x00, 0xf5, 0x21, 0x00


	//----- nvinfo : EIATTR_KPARAM_INFO
	.align		4
.L_23:
        /*0048*/ 	.byte	0x04, 0x17
        /*004a*/ 	.short	(.L_25 - .L_24)
.L_24:
        /*004c*/ 	.word	0x00000000
        /*0050*/ 	.short	0x0001
        /*0052*/ 	.short	0x0008
        /*0054*/ 	.byte	0x00, 0xf5, 0x21, 0x00


	//----- nvinfo : EIATTR_KPARAM_INFO
	.align		4
.L_25:
        /*0058*/ 	.byte	0x04, 0x17
        /*005a*/ 	.short	(.L_27 - .L_26)
.L_26:
        /*005c*/ 	.word	0x00000000
        /*0060*/ 	.short	0x0000
        /*0062*/ 	.short	0x0000
        /*0064*/ 	.byte	0x00, 0xf5, 0x21, 0x00


	//----- nvinfo : EIATTR_SPARSE_MMA_MASK
	.align		4
.L_27:
        /*0068*/ 	.byte	0x03, 0x50
        /*006a*/ 	.short	0x0000


	//----- nvinfo : EIATTR_MAXREG_COUNT
	.align		4
        /*006c*/ 	.byte	0x03, 0x1b
        /*006e*/ 	.short	0x00ff


	//----- nvinfo : EIATTR_NUM_BARRIERS
	.align		4
        /*0070*/ 	.byte	0x02, 0x4c
        /*0072*/ 	.byte	0x01
	.zero		1


	//----- nvinfo : EIATTR_MERCURY_ISA_VERSION
	.align		4
        /*0074*/ 	.byte	0x03, 0x5f
        /*0076*/ 	.short	0x0101


	//----- nvinfo : EIATTR_VRC_CTA_INIT_COUNT
	.align		4
        /*0078*/ 	.byte	0x02, 0x4a
	.zero		1
	.zero		1


	//----- nvinfo : EIATTR_EXIT_INSTR_OFFSETS
	.align		4
        /*007c*/ 	.byte	0x04, 0x1c
        /*007e*/ 	.short	(.L_29 - .L_28)


	//   ....[0]....
.L_28:
        /*0080*/ 	.word	0x000002a0


	//   ....[1]....
        /*0084*/ 	.word	0x00000650


	//----- nvinfo : EIATTR_CRS_STACK_SIZE
	.align		4
.L_29:
        /*0088*/ 	.byte	0x04, 0x1e
        /*008a*/ 	.short	(.L_31 - .L_30)
.L_30:
        /*008c*/ 	.word	0x00000000


	//----- nvinfo : EIATTR_CBANK_PARAM_SIZE
	.align		4
.L_31:
        /*0090*/ 	.byte	0x03, 0x19
        /*0092*/ 	.short	0x0030


	//----- nvinfo : EIATTR_PARAM_CBANK
	.align		4
        /*0094*/ 	.byte	0x04, 0x0a
        /*0096*/ 	.short	(.L_33 - .L_32)
	.align		4
.L_32:
        /*0098*/ 	.word	index@(.nv.constant0._Z13coarse_reducePdS_S_S_iPi)
        /*009c*/ 	.short	0x0380
        /*009e*/ 	.short	0x0030


	//----- nvinfo : EIATTR_SW_WAR
	.align		4
.L_33:
        /*00a0*/ 	.byte	0x04, 0x36
        /*00a2*/ 	.short	(.L_35 - .L_34)
.L_34:
        /*00a4*/ 	.word	0x00000008
.L_35:


//--------------------- .nv.info._Z11fine_reducePKdS0_iS0_S0_PdS1_iPi --------------------------
	.section	.nv.info._Z11fine_reducePKdS0_iS0_S0_PdS1_iPi,"",@"SHT_CUDA_INFO"
	.sectionflags	@""
	.align	4


	//----- nvinfo : EIATTR_CUDA_API_VERSION
	.align		4
        /*0000*/ 	.byte	0x04, 0x37
        /*0002*/ 	.short	(.L_37 - .L_36)
.L_36:
        /*0004*/ 	.word	0x00000082


	//----- nvinfo : EIATTR_KPARAM_INFO
	.align		4
.L_37:
        /*0008*/ 	.byte	0x04, 0x17
        /*000a*/ 	.short	(.L_39 - .L_38)
.L_38:
        /*000c*/ 	.word	0x00000000
        /*0010*/ 	.short	0x0008
        /*0012*/ 	.short	0x0040
        /*0014*/ 	.byte	0x00, 0xf5, 0x21, 0x00


	//----- nvinfo : EIATTR_KPARAM_INFO
	.align		4
.L_39:
        /*0018*/ 	.byte	0x04, 0x17
        /*001a*/ 	.short	(.L_41 - .L_40)
.L_40:
        /*001c*/ 	.word	0x00000000
        /*0020*/ 	.short	0x0007
        /*0022*/ 	.short	0x0038
        /*0024*/ 	.byte	0x00, 0xf0, 0x11, 0x00


	//----- nvinfo : EIATTR_KPARAM_INFO
	.align		4
.L_41:
        /*0028*/ 	.byte	0x04, 0x17
        /*002a*/ 	.short	(.L_43 - .L_42)
.L_42:
        /*002c*/ 	.word	0x00000000
        /*0030*/ 	.short	0x0006
        /*0032*/ 	.short	0x0030
        /*0034*/ 	.byte	0x00, 0xf5, 0x21, 0x00


	//----- nvinfo : EIATTR_KPARAM_INFO
	.align		4
.L_43:
        /*0038*/ 	.byte	0x04, 0x17
        /*003a*/ 	.short	(.L_45 - .L_44)
.L_44:
        /*003c*/ 	.word	0x00000000
        /*0040*/ 	.short	0x0005
        /*0042*/ 	.short	0x0028
        /*0044*/ 	.byte	0x00, 0xf5, 0x21, 0x00


	//----- nvinfo : EIATTR_KPARAM_INFO
	.align		4
.L_45:
        /*0048*/ 	.byte	0x04, 0x17
        /*004a*/ 	.short	(.L_47 - .L_46)
.L_46:
        /*004c*/ 	.word	0x00000000
        /*0050*/ 	.short	0x0004
        /*0052*/ 	.short	0x0020
        /*0054*/ 	.byte	0x00, 0xf5, 0x21, 0x00


	//----- nvinfo : EIATTR_KPARAM_INFO
	.align		4
.L_47:
        /*0058*/ 	.byte	0x04, 0x17
        /*005a*/ 	.short	(.L_49 - .L_48)
.L_48:
        /*005c*/ 	.word	0x00000000
        /*0060*/ 	.short	0x0003
        /*0062*/ 	.short	0x0018
        /*0064*/ 	.byte	0x00, 0xf5, 0x21, 0x00


	//----- nvinfo : EIATTR_KPARAM_INFO
	.align		4
.L_49:
        /*0068*/ 	.byte	0x04, 0x17
        /*006a*/ 	.short	(.L_51 - .L_50)
.L_50:
        /*006c*/ 	.word	0x00000000
        /*0070*/ 	.short	0x0002
        /*0072*/ 	.short	0x0010
        /*0074*/ 	.byte	0x00, 0xf0, 0x11, 0x00


	//----- nvinfo : EIATTR_KPARAM_INFO
	.align		4
.L_51:
        /*0078*/ 	.byte	0x04, 0x17
        /*007a*/ 	.short	(.L_53 - .L_52)
.L_52:
        /*007c*/ 	.word	0x00000000
        /*0080*/ 	.short	0x0001
        /*0082*/ 	.short	0x0008
        /*0084*/ 	.byte	0x00, 0xf5, 0x21, 0x00


	//----- nvinfo : EIATTR_KPARAM_INFO
	.align		4
.L_53:
        /*0088*/ 	.byte	0x04, 0x17
        /*008a*/ 	.short	(.L_55 - .L_54)
.L_54:
        /*008c*/ 	.word	0x00000000
        /*0090*/ 	.short	0x0000
        /*0092*/ 	.short	0x0000
        /*0094*/ 	.byte	0x00, 0xf5, 0x21, 0x00


	//----- nvinfo : EIATTR_SPARSE_MMA_MASK
	.align		4
.L_55:
        /*0098*/ 	.byte	0x03, 0x50
        /*009a*/ 	.short	0x0000


	//----- nvinfo : EIATTR_MAXREG_COUNT
	.align		4
        /*009c*/ 	.byte	0x03, 0x1b
        /*009e*/ 	.short	0x00ff


	//----- nvinfo : EIATTR_NUM_BARRIERS
	.align		4
        /*00a0*/ 	.byte	0x02, 0x4c
        /*00a2*/ 	.byte	0x01
	.zero		1


	//----- nvinfo : EIATTR_MERCURY_ISA_VERSION
	.align		4
        /*00a4*/ 	.byte	0x03, 0x5f
        /*00a6*/ 	.short	0x0101


	//----- nvinfo : EIATTR_VRC_CTA_INIT_COUNT
	.align		4
        /*00a8*/ 	.byte	0x02, 0x4a
	.zero		1
	.zero		1


	//----- nvinfo : EIATTR_EXIT_INSTR_OFFSETS
	.align		4
        /*00ac*/ 	.byte	0x04, 0x1c
        /*00ae*/ 	.short	(.L_57 - .L_56)


	//   ....[0]....
.L_56:
        /*00b0*/ 	.word	0x00000070


	//   ....[1]....
        /*00b4*/ 	.word	0x00000d70


	//   ....[2]....
        /*00b8*/ 	.word	0x000011c0


	//----- nvinfo : EIATTR_CRS_STACK_SIZE
	.align		4
.L_57:
        /*00bc*/ 	.byte	0x04, 0x1e
        /*00be*/ 	.short	(.L_59 - .L_58)
.L_58:
        /*00c0*/ 	.word	0x00000000


	//----- nvinfo : EIATTR_CBANK_PARAM_SIZE
	.align		4
.L_59:
        /*00c4*/ 	.byte	0x03, 0x19
        /*00c6*/ 	.short	0x0048


	//----- nvinfo : EIATTR_PARAM_CBANK
	.align		4
        /*00c8*/ 	.byte	0x04, 0x0a
        /*00ca*/ 	.short	(.L_61 - .L_60)
	.align		4
.L_60:
        /*00cc*/ 	.word	index@(.nv.constant0._Z11fine_reducePKdS0_iS0_S0_PdS1_iPi)
        /*00d0*/ 	.short	0x0380
        /*00d2*/ 	.short	0x0048


	//----- nvinfo : EIATTR_SW_WAR
	.align		4
.L_61:
        /*00d4*/ 	.byte	0x04, 0x36
        /*00d6*/ 	.short	(.L_63 - .L_62)
.L_62:
        /*00d8*/ 	.word	0x00000008
.L_63:


//--------------------- .nv.callgraph             --------------------------
	.section	.nv.callgraph,"",@"SHT_CUDA_CALLGRAPH"
	.align	4
	.sectionentsize	8
	.align		4
        /*0000*/ 	.word	0x00000000
	.align		4
        /*0004*/ 	.word	0xffffffff
	.align		4
        /*0008*/ 	.word	0x00000000
	.align		4
        /*000c*/ 	.word	0xfffffffe
	.align		4
        /*0010*/ 	.word	0x00000000
	.align		4
        /*0014*/ 	.word	0xfffffffd
	.align		4
        /*0018*/ 	.word	0x00000000
	.align		4
        /*001c*/ 	.word	0xfffffffc


//--------------------- .text._Z13coarse_reducePdS_S_S_iPi --------------------------
	.section	.text._Z13coarse_reducePdS_S_S_iPi,"ax",@progbits
	.align	128
        .global         _Z13coarse_reducePdS_S_S_iPi
        .type           _Z13coarse_reducePdS_S_S_iPi,@function
        .size           _Z13coarse_reducePdS_S_S_iPi,(.L_x_27 - _Z13coarse_reducePdS_S_S_iPi)
        .other          _Z13coarse_reducePdS_S_S_iPi,@"STO_CUDA_ENTRY STV_DEFAULT"
_Z13coarse_reducePdS_S_S_iPi:
.text._Z13coarse_reducePdS_S_S_iPi:
[----:B------:R-:W-:Y:S01]  /*0000*/  LDC R1, c[0x0][0x37c] ;  /* 0x0000df00ff017b82 */ /* 0x000fe20000000800 */
[----:B------:R-:W0:Y:S07]  /*0010*/  S2R R2, SR_TID.X ;  /* 0x0000000000027919 */ /* 0x000e2e0000002100 */
[----:B------:R-:W0:Y:S01]  /*0020*/  LDC.64 R18, c[0x0][0x390] ;  /* 0x0000e400ff127b82 */ /* 0x000e220000000a00 */
[----:B------:R-:W1:Y:S07]  /*0030*/  LDCU.64 UR6, c[0x0][0x358] ;  /* 0x00006b00ff0677ac */ /* 0x000e6e0008000a00 */
[----:B------:R-:W2:Y:S01]  /*0040*/  LDC.64 R16, c[0x0][0x398] ;  /* 0x0000e600ff107b82 */ /* 0x000ea20000000a00 */
[----:B0-----:R-:W-:-:S04]  /*0050*/  IMAD.WIDE.U32 R18, R2, 0x8, R18 ;  /* 0x0000000802127825 */ /* 0x001fc800078e0012 */
[----:B--2---:R-:W-:Y:S01]  /*0060*/  IMAD.WIDE.U32 R16, R2, 0x8, R16 ;  /* 0x0000000802107825 */ /* 0x004fe200078e0010 */
[----:B-1----:R-:W2:Y:S04]  /*0070*/  LDG.E.64 R6, desc[UR6][R18.64] ;  /* 0x0000000612067981 */ /* 0x002ea8000c1e1b00 */
[----:B------:R-:W3:Y:S01]  /*0080*/  LDG.E.64 R14, desc[UR6][R16.64] ;  /* 0x00000006100e7981 */ /* 0x000ee2000c1e1b00 */
[----:B------:R-:W0:Y:S01]  /*0090*/  S2UR UR5, SR_CgaCtaId ;  /* 0x00000000000579c3 */ /* 0x000e220000008800 */
[----:B------:R-:W-:-:S07]  /*00a0*/  UMOV UR4, 0x400 ;  /* 0x0000040000047882 */ /* 0x000fce0000000000 */
[----:B------:R-:W1:Y:S01]  /*00b0*/  LDC R21, c[0x0][0x360] ;  /* 0x0000d800ff157b82 */ /* 0x000e620000000800 */
[----:B0-----:R-:W-:-:S06]  /*00c0*/  ULEA UR4, UR5, UR4, 0x18 ;  /* 0x0000000405047291 */ /* 0x001fcc000f8ec0ff */
[----:B------:R-:W-:Y:S02]  /*00d0*/  LEA R3, R2, UR4, 0x3 ;  /* 0x0000000402037c11 */ /* 0x000fe4000f8e18ff */
[----:B-1----:R-:W-:-:S03]  /*00e0*/  SHF.R.U32.HI R0, RZ, 0x1, R21 ;  /* 0x00000001ff007819 */ /* 0x002fc60000011615 */
[----:B------:R-:W0:Y:S01]  /*00f0*/  LDCU UR4, c[0x0][0x3a0] ;  /* 0x00007400ff0477ac */ /* 0x000e220008000800 */
[----:B------:R-:W-:Y:S01]  /*0100*/  IMAD R13, R21, 0x8, R3 ;  /* 0x00000008150d7824 */ /* 0x000fe200078e0203 */
[----:B0-----:R-:W-:Y:S01]  /*0110*/  ISETP.GE.AND P0, PT, R0, UR4, PT ;  /* 0x0000000400007c0c */ /* 0x001fe2000bf06270 */
[----:B--2---:R0:W-:Y:S04]  /*0120*/  STS.64 [R3], R6 ;  /* 0x0000000603007388 */ /* 0x0041e80000000a00 */
[----:B---3--:R0:W-:Y:S01]  /*0130*/  STS.64 [R13], R14 ;  /* 0x0000000e0d007388 */ /* 0x0081e20000000a00 */
[----:B------:R-:W-:Y:S07]  /*0140*/  BAR.SYNC.DEFER_BLOCKING 0x0 ;  /* 0x0000000000007b1d */ /* 0x000fee0000010000 */
[----:B------:R-:W-:Y:S05]  /*0150*/  @!P0 BRA `(.L_x_0) ;  /* 0x00000000004c8947 */ /* 0x000fea0003800000 */
[----:B------:R-:W1:Y:S02]  /*0160*/  LDCU UR4, c[0x0][0x3a0] ;  /* 0x00007400ff0477ac */ /* 0x000e640008000800 */
.L_x_3:
[----:B------:R-:W-:Y:S01]  /*0170*/  ISETP.GE.U32.AND P0, PT, R2, R0, PT ;  /* 0x000000000200720c */ /* 0x000fe20003f06070 */
[----:B------:R-:W-:-:S12]  /*0180*/  BSSY.RECONVERGENT B0, `(.L_x_1) ;  /* 0x000000c000007945 */ /* 0x000fd80003800200 */
[----:B--2---:R-:W-:Y:S05]  /*0190*/  @P0 BRA `(.L_x_2) ;  /* 0x0000000000280947 */ /* 0x004fea0003800000 */
[----:B------:R-:W-:Y:S01]  /*01a0*/  IMAD R12, R0, 0x8, R3 ;  /* 0x00000008000c7824 */ /* 0x000fe200078e0203 */
[----:B------:R-:W-:Y:S03]  /*01b0*/  LDS.64 R8, [R3] ;  /* 0x0000000003087984 */ /* 0x000fe60000000a00 */
[----:B------:R-:W-:Y:S01]  /*01c0*/  IMAD R20, R21, 0x8, R12 ;  /* 0x0000000815147824 */ /* 0x000fe200078e020c */
[----:B------:R-:W2:Y:S02]  /*01d0*/  LDS.64 R4, [R12] ;  /* 0x000000000c047984 */ /* 0x000ea40000000a00 */
[----:B--2---:R-:W-:-:S07]  /*01e0*/  DADD R4, R4, R8 ;  /* 0x0000000004047229 */ /* 0x004fce0000000008 */
[----:B------:R-:W-:Y:S04]  /*01f0*/  STS.64 [R3], R4 ;  /* 0x0000000403007388 */ /* 0x000fe80000000a00 */
[----:B------:R-:W-:Y:S04]  /*0200*/  LDS.64 R8, [R20] ;  /* 0x0000000014087984 */ /* 0x000fe80000000a00 */
[----:B------:R-:W2:Y:S02]  /*0210*/  LDS.64 R10, [R13] ;  /* 0x000000000d0a7984 */ /* 0x000ea40000000a00 */
[----:B--2---:R-:W-:-:S07]  /*0220*/  DADD R8, R8, R10 ;  /* 0x0000000008087229 */ /* 0x004fce000000000a */
[----:B------:R2:W-:Y:S04]  /*0230*/  STS.64 [R13], R8 ;  /* 0x000000080d007388 */ /* 0x0005e80000000a00 */
.L_x_2:
[----:B-1----:R-:W-:Y:S05]  /*0240*/  BSYNC.RECONVERGENT B0 ;  /* 0x0000000000007941 */ /* 0x002fea0003800200 */
.L_x_1:
[----:B------:R-:W-:Y:S01]  /*0250*/  SHF.R.U32.HI R0, RZ, 0x1, R0 ;  /* 0x00000001ff007819 */ /* 0x000fe20000011600 */
[----:B------:R-:W-:Y:S03]  /*0260*/  BAR.SYNC.DEFER_BLOCKING 0x0 ;  /* 0x0000000000007b1d */ /* 0x000fe60000010000 */
[----:B------:R-:W-:-:S13]  /*0270*/  ISETP.GE.AND P0, PT, R0, UR4, PT ;  /* 0x0000000400007c0c */ /* 0x000fda000bf06270 */
[----:B------:R-:W-:Y:S05]  /*0280*/  @P0 BRA `(.L_x_3) ;  /* 0xfffffffc00b80947 */ /* 0x000fea000383ffff */
.L_x_0:
[----:B------:R-:W-:-:S13]  /*0290*/  ISETP.GE.AND P0, PT, R2, UR4, PT ;  /* 0x0000000402007c0c */ /* 0x000fda000bf06270 */
[----:B------:R-:W-:Y:S05]  /*02a0*/  @P0 EXIT ;  /* 0x000000000000094d */ /* 0x000fea0003800000 */
[----:B0-2---:R-:W0:Y:S02]  /*02b0*/  LDC.64 R12, c[0x0][0x3a8] ;  /* 0x0000ea00ff0c7b82 */ /* 0x005e240000000a00 */
[----:B0-----:R-:W-:-:S05]  /*02c0*/  IMAD.WIDE.U32 R12, R2, 0x4, R12 ;  /* 0x00000004020c7825 */ /* 0x001fca00078e000c */
[----:B------:R-:W2:Y:S01]  /*02d0*/  LDG.E R0, desc[UR6][R12.64] ;  /* 0x000000060c007981 */ /* 0x000ea2000c1e1900 */
[----:B------:R-:W-:Y:S01]  /*02e0*/  IMAD.MOV.U32 R4, RZ, RZ, 0x1 ;  /* 0x00000001ff047424 */ /* 0x000fe200078e00ff */
[----:B------:R-:W-:Y:S01]  /*02f0*/  FSETP.GEU.AND P1, PT, |R7|, 6.5827683646048100446e-37, PT ;  /* 0x036000000700780b */ /* 0x000fe20003f2e200 */
[----:B------:R-:W-:Y:S01]  /*0300*/  BSSY.RECONVERGENT B0, `(.L_x_4) ;  /* 0x0000015000007945 */ /* 0x000fe20003800200 */
[----:B--2---:R-:W-:-:S04]  /*0310*/  VIMNMX R0, PT, PT, R0, 0x1, !PT ;  /* 0x0000000100007848 */ /* 0x004fc80007fe0100 */
[----:B------:R-:W0:Y:S08]  /*0320*/  I2F.F64.U32 R10, R0 ;  /* 0x00000000000a7312 */ /* 0x000e300000201800 */
[----:B0-----:R-:W0:Y:S02]  /*0330*/  MUFU.RCP64H R5, R11 ;  /* 0x0000000b00057308 */ /* 0x001e240000001800 */
[----:B0-----:R-:W-:-:S08]  /*0340*/  DFMA R8, -R10, R4, 1 ;  /* 0x3ff000000a08742b */ /* 0x001fd00000000104 */
[----:B------:R-:W-:-:S08]  /*0350*/  DFMA R8, R8, R8, R8 ;  /* 0x000000080808722b */ /* 0x000fd00000000008 */
[----:B------:R-:W-:-:S08]  /*0360*/  DFMA R8, R4, R8, R4 ;  /* 0x000000080408722b */ /* 0x000fd00000000004 */
[----:B------:R-:W-:-:S08]  /*0370*/  DFMA R4, -R10, R8, 1 ;  /* 0x3ff000000a04742b */ /* 0x000fd00000000108 */
[----:B------:R-:W-:-:S08]  /*0380*/  DFMA R4, R8, R4, R8 ;  /* 0x000000040804722b */ /* 0x000fd00000000008 */
[----:B------:R-:W-:-:S08]  /*0390*/  DMUL R8, R6, R4 ;  /* 0x0000000406087228 */ /* 0x000fd00000000000 */
[----:B------:R-:W-:-:S08]  /*03a0*/  DFMA R20, -R10, R8, R6 ;  /* 0x000000080a14722b */ /* 0x000fd00000000106 */
[----:B------:R-:W-:-:S10]  /*03b0*/  DFMA R4, R4, R20, R8 ;  /* 0x000000140404722b */ /* 0x000fd40000000008 */
[----:B------:R-:W-:-:S05]  /*03c0*/  FFMA R0, RZ, R11, R5 ;  /* 0x0000000bff007223 */ /* 0x000fca0000000005 */
[----:B------:R-:W-:-:S13]  /*03d0*/  FSETP.GT.AND P0, PT, |R0|, 1.469367938527859385e-39, PT ;  /* 0x001000000000780b */ /* 0x000fda0003f04200 */
[----:B------:R-:W-:Y:S05]  /*03e0*/  @P0 BRA P1, `(.L_x_5) ;  /* 0x0000000000180947 */ /* 0x000fea0000800000 */
[----:B------:R-:W-:Y:S01]  /*03f0*/  IMAD.MOV.U32 R4, RZ, RZ, R10 ;  /* 0x000000ffff047224 */ /* 0x000fe200078e000a */
[----:B------:R-:W-:Y:S01]  /*0400*/  MOV R0, 0x430 ;  /* 0x0000043000007802 */ /* 0x000fe20000000f00 */
[----:B------:R-:W-:-:S07]  /*0410*/  IMAD.MOV.U32 R5, RZ, RZ, R11 ;  /* 0x000000ffff057224 */ /* 0x000fce00078e000b */
[----:B------:R-:W-:Y:S05]  /*0420*/  CALL.REL.NOINC `($__internal_0_$__cuda_sm20_div_rn_f64_full) ;  /* 0x00000000008c7944 */ /* 0x000fea0003c00000 */
[----:B------:R-:W-:Y:S02]  /*0430*/  IMAD.MOV.U32 R4, RZ, RZ, R6 ;  /* 0x000000ffff047224 */ /* 0x000fe400078e0006 */
[----:B------:R-:W-:-:S07]  /*0440*/  IMAD.MOV.U32 R5, RZ, RZ, R7 ;  /* 0x000000ffff057224 */ /* 0x000fce00078e0007 */
.L_x_5:
[----:B------:R-:W-:Y:S05]  /*0450*/  BSYNC.RECONVERGENT B0 ;  /* 0x0000000000007941 */ /* 0x000fea0003800200 */
.L_x_4:
[----:B------:R-:W0:Y:S01]  /*0460*/  MUFU.RCP64H R7, R11 ;  /* 0x0000000b00077308 */ /* 0x000e220000001800 */
[----:B------:R-:W-:Y:S01]  /*0470*/  IMAD.MOV.U32 R6, RZ, RZ, 0x1 ;  /* 0x00000001ff067424 */ /* 0x000fe200078e00ff */
[----:B------:R-:W-:Y:S01]  /*0480*/  FSETP.GEU.AND P1, PT, |R15|, 6.5827683646048100446e-37, PT ;  /* 0x036000000f00780b */ /* 0x000fe20003f2e200 */
[----:B------:R-:W-:Y:S04]  /*0490*/  BSSY.RECONVERGENT B0, `(.L_x_6) ;  /* 0x0000015000007945 */ /* 0x000fe80003800200 */
[----:B0-----:R-:W-:-:S08]  /*04a0*/  DFMA R8, -R10, R6, 1 ;  /* 0x3ff000000a08742b */ /* 0x001fd00000000106 */
[----:B------:R-:W-:-:S08]  /*04b0*/  DFMA R8, R8, R8, R8 ;  /* 0x000000080808722b */ /* 0x000fd00000000008 */
[----:B------:R-:W-:Y:S02]  /*04c0*/  DFMA R6, R6, R8, R6 ;  /* 0x000000080606722b */ /* 0x000fe40000000006 */
[----:B------:R-:W0:Y:S06]  /*04d0*/  LDC.64 R8, c[0x0][0x380] ;  /* 0x0000e000ff087b82 */ /* 0x000e2c0000000a00 */
[----:B------:R-:W-:-:S08]  /*04e0*/  DFMA R20, -R10, R6, 1 ;  /* 0x3ff000000a14742b */ /* 0x000fd00000000106 */
[----:B------:R-:W-:-:S08]  /*04f0*/  DFMA R22, R6, R20, R6 ;  /* 0x000000140616722b */ /* 0x000fd00000000006 */
[----:B------:R-:W-:Y:S01]  /*0500*/  DMUL R6, R14, R22 ;  /* 0x000000160e067228 */ /* 0x000fe20000000000 */
[----:B0-----:R-:W-:-:S05]  /*0510*/  IMAD.WIDE.U32 R8, R2, 0x8, R8 ;  /* 0x0000000802087825 */ /* 0x001fca00078e0008 */
[----:B------:R0:W-:Y:S02]  /*0520*/  STG.E.64 desc[UR6][R8.64], R4 ;  /* 0x0000000408007986 */ /* 0x0001e4000c101b06 */
[----:B------:R-:W-:-:S08]  /*0530*/  DFMA R20, -R10, R6, R14 ;  /* 0x000000060a14722b */ /* 0x000fd0000000010e */
[----:B------:R-:W-:-:S10]  /*0540*/  DFMA R6, R22, R20, R6 ;  /* 0x000000141606722b */ /* 0x000fd40000000006 */
[----:B------:R-:W-:-:S05]  /*0550*/  FFMA R0, RZ, R11, R7 ;  /* 0x0000000bff007223 */ /* 0x000fca0000000007 */
[----:B------:R-:W-:-:S13]  /*0560*/  FSETP.GT.AND P0, PT, |R0|, 1.469367938527859385e-39, PT ;  /* 0x001000000000780b */ /* 0x000fda0003f04200 */
[----:B0-----:R-:W-:Y:S05]  /*0570*/  @P0 BRA P1, `(.L_x_7) ;  /* 0x0000000000180947 */ /* 0x001fea0000800000 */
[----:B------:R-:W-:Y:S01]  /*0580*/  IMAD.MOV.U32 R6, RZ, RZ, R14 ;  /* 0x000000ffff067224 */ /* 0x000fe200078e000e */
[----:B------:R-:W-:Y:S01]  /*0590*/  MOV R0, 0x5e0 ;  /* 0x000005e000007802 */ /* 0x000fe20000000f00 */
[----:B------:R-:W-:Y:S02]  /*05a0*/  IMAD.MOV.U32 R7, RZ, RZ, R15 ;  /* 0x000000ffff077224 */ /* 0x000fe400078e000f */
[----:B------:R-:W-:Y:S02]  /*05b0*/  IMAD.MOV.U32 R4, RZ, RZ, R10 ;  /* 0x000000ffff047224 */ /* 0x000fe400078e000a */
[----:B------:R-:W-:-:S07]  /*05c0*/  IMAD.MOV.U32 R5, RZ, RZ, R11 ;  /* 0x000000ffff057224 */ /* 0x000fce00078e000b */
[----:B------:R-:W-:Y:S05]  /*05d0*/  CALL.REL.NOINC `($__internal_0_$__cuda_sm20_div_rn_f64_full) ;  /* 0x0000000000207944 */ /* 0x000fea0003c00000 */
.L_x_7:
[----:B------:R-:W-:Y:S05]  /*05e0*/  BSYNC.RECONVERGENT B0 ;  /* 0x0000000000007941 */ /* 0x000fea0003800200 */
.L_x_6:
[----:B------:R-:W0:Y:S02]  /*05f0*/  LDC.64 R4, c[0x0][0x388] ;  /* 0x0000e200ff047b82 */ /* 0x000e240000000a00 */
[----:B0-----:R-:W-:-:S05]  /*0600*/  IMAD.WIDE.U32 R2, R2, 0x8, R4 ;  /* 0x0000000802027825 */ /* 0x001fca00078e0004 */
[----:B------:R-:W-:Y:S04]  /*0610*/  STG.E.64 desc[UR6][R2.64], R6 ;  /* 0x0000000602007986 */ /* 0x000fe8000c101b06 */
[----:B------:R-:W-:Y:S04]  /*0620*/  STG.E.64 desc[UR6][R16.64], RZ ;  /* 0x000000ff10007986 */ /* 0x000fe8000c101b06 */
[----:B------:R-:W-:Y:S04]  /*0630*/  STG.E.64 desc[UR6][R18.64], RZ ;  /* 0x000000ff12007986 */ /* 0x000fe8000c101b06 */
[----:B------:R-:W-:Y:S01]  /*0640*/  STG.E desc[UR6][R12.64], RZ ;  /* 0x000000ff0c007986 */ /* 0x000fe2000c101906 */
[----:B------:R-:W-:Y:S05]  /*0650*/  EXIT ;  /* 0x000000000000794d */ /* 0x000fea0003800000 */
        .weak           $__internal_0_$__cuda_sm20_div_rn_f64_full
        .type           $__internal_0_$__cuda_sm20_div_rn_f64_full,@function
        .size           $__internal_0_$__cuda_sm20_div_rn_f64_full,(.L_x_27 - $__internal_0_$__cuda_sm20_div_rn_f64_full)
$__internal_0_$__cuda_sm20_div_rn_f64_full:
[----:B------:R-:W-:Y:S01]  /*0660*/  IMAD.MOV.U32 R9, RZ, RZ, R7 ;  /* 0x000000ffff097224 */ /* 0x000fe200078e0007 */
[C---:B------:R-:W-:Y:S01]  /*0670*/  FSETP.GEU.AND P0, PT, |R5|.reuse, 1.469367938527859385e-39, PT ;  /* 0x001000000500780b */ /* 0x040fe20003f0e200 */
[----:B------:R-:W-:Y:S01]  /*0680*/  IMAD.MOV.U32 R8, RZ, RZ, R6 ;  /* 0x000000ffff087224 */ /* 0x000fe200078e0006 */
[----:B------:R-:W-:Y:S01]  /*0690*/  LOP3.LUT R6, R5, 0x800fffff, RZ, 0xc0, !PT ;  /* 0x800fffff05067812 */ /* 0x000fe200078ec0ff */
[----:B------:R-:W-:Y:S01]  /*06a0*/  IMAD.MOV.U32 R28, RZ, RZ, 0x1ca00000 ;  /* 0x1ca00000ff1c7424 */ /* 0x000fe200078e00ff */
[C---:B------:R-:W-:Y:S01]  /*06b0*/  FSETP.GEU.AND P2, PT, |R9|.reuse, 1.469367938527859385e-39, PT ;  /* 0x001000000900780b */ /* 0x040fe20003f4e200 */
[----:B------:R-:W-:Y:S01]  /*06c0*/  IMAD.MOV.U32 R22, RZ, RZ, 0x1 ;  /* 0x00000001ff167424 */ /* 0x000fe200078e00ff */
[----:B------:R-:W-:Y:S01]  /*06d0*/  LOP3.LUT R7, R6, 0x3ff00000, RZ, 0xfc, !PT ;  /* 0x3ff0000006077812 */ /* 0x000fe200078efcff */
[----:B------:R-:W-:Y:S01]  /*06e0*/  IMAD.MOV.U32 R6, RZ, RZ, R4 ;  /* 0x000000ffff067224 */ /* 0x000fe200078e0004 */
[----:B------:R-:W-:Y:S01]  /*06f0*/  LOP3.LUT R3, R9, 0x7ff00000, RZ, 0xc0, !PT ;  /* 0x7ff0000009037812 */ /* 0x000fe200078ec0ff */
[----:B------:R-:W-:Y:S01]  /*0700*/  BSSY.RECONVERGENT B1, `(.L_x_8) ;  /* 0x000004f000017945 */ /* 0x000fe20003800200 */
[----:B------:R-:W-:-:S03]  /*0710*/  LOP3.LUT R29, R5, 0x7ff00000, RZ, 0xc0, !PT ;  /* 0x7ff00000051d7812 */ /* 0x000fc600078ec0ff */
[----:B------:R-:W-:Y:S01]  /*0720*/  @!P0 DMUL R6, R4, 8.98846567431157953865e+307 ;  /* 0x7fe0000004068828 */ /* 0x000fe20000000000 */
[----:B------:R-:W-:-:S03]  /*0730*/  ISETP.GE.U32.AND P1, PT, R3, R29, PT ;  /* 0x0000001d0300720c */ /* 0x000fc60003f26070 */
[----:B------:R-:W-:Y:S01]  /*0740*/  @!P2 LOP3.LUT R20, R5, 0x7ff00000, RZ, 0xc0, !PT ;  /* 0x7ff000000514a812 */ /* 0x000fe200078ec0ff */
[----:B------:R-:W-:Y:S01]  /*0750*/  @!P2 IMAD.MOV.U32 R24, RZ, RZ, RZ ;  /* 0x000000ffff18a224 */ /* 0x000fe200078e00ff */
[----:B------:R-:W0:Y:S01]  /*0760*/  MUFU.RCP64H R23, R7 ;  /* 0x0000000700177308 */ /* 0x000e220000001800 */
[C---:B------:R-:W-:Y:S02]  /*0770*/  SEL R21, R28.reuse, 0x63400000, !P1 ;  /* 0x634000001c157807 */ /* 0x040fe40004800000 */
[----:B------:R-:W-:Y:S01]  /*0780*/  @!P2 ISETP.GE.U32.AND P3, PT, R3, R20, PT ;  /* 0x000000140300a20c */ /* 0x000fe20003f66070 */
[----:B------:R-:W-:Y:S01]  /*0790*/  IMAD.MOV.U32 R20, RZ, RZ, R8 ;  /* 0x000000ffff147224 */ /* 0x000fe200078e0008 */
[----:B------:R-:W-:Y:S02]  /*07a0*/  LOP3.LUT R21, R21, 0x800fffff, R9, 0xf8, !PT ;  /* 0x800fffff15157812 */ /* 0x000fe400078ef809 */
[----:B------:R-:W-:Y:S02]  /*07b0*/  @!P2 SEL R25, R28, 0x63400000, !P3 ;  /* 0x634000001c19a807 */ /* 0x000fe40005800000 */
[----:B------:R-:W-:-:S02]  /*07c0*/  @!P0 LOP3.LUT R29, R7, 0x7ff00000, RZ, 0xc0, !PT ;  /* 0x7ff00000071d8812 */ /* 0x000fc400078ec0ff */
[----:B------:R-:W-:-:S04]  /*07d0*/  @!P2 LOP3.LUT R25, R25, 0x80000000, R9, 0xf8, !PT ;  /* 0x800000001919a812 */ /* 0x000fc800078ef809 */
[----:B------:R-:W-:-:S06]  /*07e0*/  @!P2 LOP3.LUT R25, R25, 0x100000, RZ, 0xfc, !PT ;  /* 0x001000001919a812 */ /* 0x000fcc00078efcff */
[----:B------:R-:W-:Y:S02]  /*07f0*/  @!P2 DFMA R20, R20, 2, -R24 ;  /* 0x400000001414a82b */ /* 0x000fe40000000818 */
[----:B0-----:R-:W-:-:S08]  /*0800*/  DFMA R24, R22, -R6, 1 ;  /* 0x3ff000001618742b */ /* 0x001fd00000000806 */
[----:B------:R-:W-:-:S08]  /*0810*/  DFMA R24, R24, R24, R24 ;  /* 0x000000181818722b */ /* 0x000fd00000000018 */
[----:B------:R-:W-:-:S08]  /*0820*/  DFMA R24, R22, R24, R22 ;  /* 0x000000181618722b */ /* 0x000fd00000000016 */
[----:B------:R-:W-:-:S08]  /*0830*/  DFMA R22, R24, -R6, 1 ;  /* 0x3ff000001816742b */ /* 0x000fd00000000806 */
[----:B------:R-:W-:-:S08]  /*0840*/  DFMA R22, R24, R22, R24 ;  /* 0x000000161816722b */ /* 0x000fd00000000018 */
[----:B------:R-:W-:-:S08]  /*0850*/  DMUL R24, R22, R20 ;  /* 0x0000001416187228 */ /* 0x000fd00000000000 */
[----:B------:R-:W-:-:S08]  /*0860*/  DFMA R26, R24, -R6, R20 ;  /* 0x80000006181a722b */ /* 0x000fd00000000014 */
[----:B------:R-:W-:Y:S01]  /*0870*/  DFMA R26, R22, R26, R24 ;  /* 0x0000001a161a722b */ /* 0x000fe20000000018 */
[----:B------:R-:W-:Y:S01]  /*0880*/  IMAD.MOV.U32 R24, RZ, RZ, R3 ;  /* 0x000000ffff187224 */ /* 0x000fe200078e0003 */
[----:B------:R-:W-:-:S05]  /*0890*/  @!P2 LOP3.LUT R24, R21, 0x7ff00000, RZ, 0xc0, !PT ;  /* 0x7ff000001518a812 */ /* 0x000fca00078ec0ff */
[----:B------:R-:W-:-:S05]  /*08a0*/  VIADD R22, R24, 0xffffffff ;  /* 0xffffffff18167836 */ /* 0x000fca0000000000 */
[----:B------:R-:W-:Y:S01]  /*08b0*/  ISETP.GT.U32.AND P0, PT, R22, 0x7feffffe, PT ;  /* 0x7feffffe1600780c */ /* 0x000fe20003f04070 */
[----:B------:R-:W-:-:S05]  /*08c0*/  VIADD R22, R29, 0xffffffff ;  /* 0xffffffff1d167836 */ /* 0x000fca0000000000 */
[----:B------:R-:W-:-:S13]  /*08d0*/  ISETP.GT.U32.OR P0, PT, R22, 0x7feffffe, P0 ;  /* 0x7feffffe1600780c */ /* 0x000fda0000704470 */
[----:B------:R-:W-:Y:S05]  /*08e0*/  @P0 BRA `(.L_x_9) ;  /* 0x00000000006c0947 */ /* 0x000fea0003800000 */
[----:B------:R-:W-:-:S04]  /*08f0*/  LOP3.LUT R22, R5, 0x7ff00000, RZ, 0xc0, !PT ;  /* 0x7ff0000005167812 */ /* 0x000fc800078ec0ff */
[CC--:B------:R-:W-:Y:S02]  /*0900*/  VIADDMNMX R8, R3.reuse, -R22.reuse, 0xb9600000, !PT ;  /* 0xb960000003087446 */ /* 0x0c0fe40007800916 */
[----:B------:R-:W-:Y:S02]  /*0910*/  ISETP.GE.U32.AND P0, PT, R3, R22, PT ;  /* 0x000000160300720c */ /* 0x000fe40003f06070 */
[----:B------:R-:W-:Y:S01]  /*0920*/  VIMNMX R3, PT, PT, R8, 0x46a00000, PT ;  /* 0x46a0000008037848 */ /* 0x000fe20003fe0100 */
[----:B------:R-:W-:Y:S01]  /*0930*/  IMAD.MOV.U32 R8, RZ, RZ, RZ ;  /* 0x000000ffff087224 */ /* 0x000fe200078e00ff */
[----:B------:R-:W-:-:S05]  /*0940*/  SEL R28, R28, 0x63400000, !P0 ;  /* 0x634000001c1c7807 */ /* 0x000fca0004000000 */
[----:B------:R-:W-:-:S04]  /*0950*/  IMAD.IADD R3, R3, 0x1, -R28 ;  /* 0x0000000103037824 */ /* 0x000fc800078e0a1c */
[----:B------:R-:W-:-:S06]  /*0960*/  VIADD R9, R3, 0x7fe00000 ;  /* 0x7fe0000003097836 */ /* 0x000fcc0000000000 */
[----:B------:R-:W-:-:S10]  /*0970*/  DMUL R22, R26, R8 ;  /* 0x000000081a167228 */ /* 0x000fd40000000000 */
[----:B------:R-:W-:-:S13]  /*0980*/  FSETP.GTU.AND P0, PT, |R23|, 1.469367938527859385e-39, PT ;  /* 0x001000001700780b */ /* 0x000fda0003f0c200 */
[----:B------:R-:W-:Y:S05]  /*0990*/  @P0 BRA `(.L_x_10) ;  /* 0x0000000000940947 */ /* 0x000fea0003800000 */
[----:B------:R-:W-:Y:S01]  /*09a0*/  DFMA R6, R26, -R6, R20 ;  /* 0x800000061a06722b */ /* 0x000fe20000000014 */
[----:B------:R-:W-:-:S09]  /*09b0*/  IMAD.MOV.U32 R8, RZ, RZ, RZ ;  /* 0x000000ffff087224 */ /* 0x000fd200078e00ff */
[C---:B------:R-:W-:Y:S02]  /*09c0*/  FSETP.NEU.AND P0, PT, R7.reuse, RZ, PT ;  /* 0x000000ff0700720b */ /* 0x040fe40003f0d000 */
[----:B------:R-:W-:-:S04]  /*09d0*/  LOP3.LUT R5, R7, 0x80000000, R5, 0x48, !PT ;  /* 0x8000000007057812 */ /* 0x000fc800078e4805 */
[----:B------:R-:W-:-:S07]  /*09e0*/  LOP3.LUT R9, R5, R9, RZ, 0xfc, !PT ;  /* 0x0000000905097212 */ /* 0x000fce00078efcff */
[----:B------:R-:W-:Y:S05]  /*09f0*/  @!P0 BRA `(.L_x_10) ;  /* 0x00000000007c8947 */ /* 0x000fea0003800000 */
[----:B------:R-:W-:Y:S01]  /*0a00*/  IMAD.MOV R7, RZ, RZ, -R3 ;  /* 0x000000ffff077224 */ /* 0x000fe200078e0a03 */
[----:B------:R-:W-:Y:S01]  /*0a10*/  DMUL.RP R8, R26, R8 ;  /* 0x000000081a087228 */ /* 0x000fe20000008000 */
[----:B------:R-:W-:Y:S01]  /*0a20*/  IMAD.MOV.U32 R6, RZ, RZ, RZ ;  /* 0x000000ffff067224 */ /* 0x000fe200078e00ff */
[----:B------:R-:W-:-:S05]  /*0a30*/  IADD3 R3, PT, PT, -R3, -0x43300000, RZ ;  /* 0xbcd0000003037810 */ /* 0x000fca0007ffe1ff */
[----:B------:R-:W-:-:S03]  /*0a40*/  DFMA R6, R22, -R6, R26 ;  /* 0x800000061606722b */ /* 0x000fc6000000001a */
[----:B------:R-:W-:-:S07]  /*0a50*/  LOP3.LUT R5, R9, R5, RZ, 0x3c, !PT ;  /* 0x0000000509057212 */ /* 0x000fce00078e3cff */
[----:B------:R-:W-:-:S04]  /*0a60*/  FSETP.NEU.AND P0, PT, |R7|, R3, PT ;  /* 0x000000030700720b */ /* 0x000fc80003f0d200 */
[----:B------:R-:W-:Y:S02]  /*0a70*/  FSEL R22, R8, R22, !P0 ;  /* 0x0000001608167208 */ /* 0x000fe40004000000 */
[----:B------:R-:W-:Y:S01]  /*0a80*/  FSEL R23, R5, R23, !P0 ;  /* 0x0000001705177208 */ /* 0x000fe20004000000 */
[----:B------:R-:W-:Y:S06]  /*0a90*/  BRA `(.L_x_10) ;  /* 0x0000000000547947 */ /* 0x000fec0003800000 */
.L_x_9:
[----:B------:R-:W-:-:S14]  /*0aa0*/  DSETP.NAN.AND P0, PT, R8, R8, PT ;  /* 0x000000080800722a */ /* 0x000fdc0003f08000 */
[----:B------:R-:W-:Y:S05]  /*0ab0*/  @P0 BRA `(.L_x_11) ;  /* 0x0000000000440947 */ /* 0x000fea0003800000 */
[----:B------:R-:W-:-:S14]  /*0ac0*/  DSETP.NAN.AND P0, PT, R4, R4, PT ;  /* 0x000000040400722a */ /* 0x000fdc0003f08000 */
[----:B------:R-:W-:Y:S05]  /*0ad0*/  @P0 BRA `(.L_x_12) ;  /* 0x0000000000300947 */ /* 0x000fea0003800000 */
[----:B------:R-:W-:Y:S01]  /*0ae0*/  ISETP.NE.AND P0, PT, R24, R29, PT ;  /* 0x0000001d1800720c */ /* 0x000fe20003f05270 */
[----:B------:R-:W-:Y:S02]  /*0af0*/  IMAD.MOV.U32 R22, RZ, RZ, 0x0 ;  /* 0x00000000ff167424 */ /* 0x000fe400078e00ff */
[----:B------:R-:W-:-:S10]  /*0b00*/  IMAD.MOV.U32 R23, RZ, RZ, -0x80000 ;  /* 0xfff80000ff177424 */ /* 0x000fd400078e00ff */
[----:B------:R-:W-:Y:S05]  /*0b10*/  @!P0 BRA `(.L_x_10) ;  /* 0x0000000000348947 */ /* 0x000fea0003800000 */
[----:B------:R-:W-:Y:S02]  /*0b20*/  ISETP.NE.AND P0, PT, R24, 0x7ff00000, PT ;  /* 0x7ff000001800780c */ /* 0x000fe40003f05270 */
[----:B------:R-:W-:Y:S02]  /*0b30*/  LOP3.LUT R23, R9, 0x80000000, R5, 0x48, !PT ;  /* 0x8000000009177812 */ /* 0x000fe400078e4805 */
[----:B------:R-:W-:-:S13]  /*0b40*/  ISETP.EQ.OR P0, PT, R29, RZ, !P0 ;  /* 0x000000ff1d00720c */ /* 0x000fda0004702670 */
[----:B------:R-:W-:Y:S01]  /*0b50*/  @P0 LOP3.LUT R3, R23, 0x7ff00000, RZ, 0xfc, !PT ;  /* 0x7ff0000017030812 */ /* 0x000fe200078efcff */
[----:B------:R-:W-:Y:S02]  /*0b60*/  @!P0 IMAD.MOV.U32 R22, RZ, RZ, RZ ;  /* 0x000000ffff168224 */ /* 0x000fe400078e00ff */
[----:B------:R-:W-:Y:S02]  /*0b70*/  @P0 IMAD.MOV.U32 R22, RZ, RZ, RZ ;  /* 0x000000ffff160224 */ /* 0x000fe400078e00ff */
[----:B------:R-:W-:Y:S01]  /*0b80*/  @P0 IMAD.MOV.U32 R23, RZ, RZ, R3 ;  /* 0x000000ffff170224 */ /* 0x000fe200078e0003 */
[----:B------:R-:W-:Y:S06]  /*0b90*/  BRA `(.L_x_10) ;  /* 0x0000000000147947 */ /* 0x000fec0003800000 */
.L_x_12:
[----:B------:R-:W-:Y:S01]  /*0ba0*/  LOP3.LUT R23, R5, 0x80000, RZ, 0xfc, !PT ;  /* 0x0008000005177812 */ /* 0x000fe200078efcff */
[----:B------:R-:W-:Y:S01]  /*0bb0*/  IMAD.MOV.U32 R22, RZ, RZ, R4 ;  /* 0x000000ffff167224 */ /* 0x000fe200078e0004 */
[----:B------:R-:W-:Y:S06]  /*0bc0*/  BRA `(.L_x_10) ;  /* 0x0000000000087947 */ /* 0x000fec0003800000 */
.L_x_11:
[----:B------:R-:W-:Y:S01]  /*0bd0*/  LOP3.LUT R23, R9, 0x80000, RZ, 0xfc, !PT ;  /* 0x0008000009177812 */ /* 0x000fe200078efcff */
[----:B------:R-:W-:-:S07]  /*0be0*/  IMAD.MOV.U32 R22, RZ, RZ, R8 ;  /* 0x000000ffff167224 */ /* 0x000fce00078e0008 */
.L_x_10:
[----:B------:R-:W-:Y:S05]  /*0bf0*/  BSYNC.RECONVERGENT B1 ;  /* 0x0000000000017941 */ /* 0x000fea0003800200 */
.L_x_8:
[----:B------:R-:W-:Y:S02]  /*0c00*/  IMAD.MOV.U32 R4, RZ, RZ, R0 ;  /* 0x000000ffff047224 */ /* 0x000fe400078e0000 */
[----:B------:R-:W-:Y:S02]  /*0c10*/  IMAD.MOV.U32 R5, RZ, RZ, 0x0 ;  /* 0x00000000ff057424 */ /* 0x000fe400078e00ff */
[----:B------:R-:W-:Y:S02]  /*0c20*/  IMAD.MOV.U32 R6, RZ, RZ, R22 ;  /* 0x000000ffff067224 */ /* 0x000fe400078e0016 */
[----:B------:R-:W-:Y:S01]  /*0c30*/  IMAD.MOV.U32 R7, RZ, RZ, R23 ;  /* 0x000000ffff077224 */ /* 0x000fe200078e0017 */
[----:B------:R-:W-:Y:S06]  /*0c40*/  RET.REL.NODEC R4 `(_Z13coarse_reducePdS_S_S_iPi) ;  /* 0xfffffff004ec7950 */ /* 0x000fec0003c3ffff */
.L_x_13:
[----:B------:R-:W-:-:S00]  /*0c50*/  BRA `(.L_x_13) ;  /* 0xfffffffc00fc7947 */ /* 0x000fc0000383ffff */
[----:B------:R-:W-:-:S00]  /*0c60*/  NOP ;  /* 0x0000000000007918 */ /* 0x000fc00000000000 */
        /* <DEDUP_REMOVED lines=9> */
.L_x_27:


//--------------------- .text._Z11fine_reducePKdS0_iS0_S0_PdS1_iPi --------------------------
	.section	.text._Z11fine_reducePKdS0_iS0_S0_PdS1_iPi,"ax",@progbits
	.align	128
        .global         _Z11fine_reducePKdS0_iS0_S0_PdS1_iPi
        .type           _Z11fine_reducePKdS0_iS0_S0_PdS1_iPi,@function
        .size           _Z11fine_reducePKdS0_iS0_S0_PdS1_iPi,(.L_x_29 - _Z11fine_reducePKdS0_iS0_S0_PdS1_iPi)
        .other          _Z11fine_reducePKdS0_iS0_S0_PdS1_iPi,@"STO_CUDA_ENTRY STV_DEFAULT"
_Z11fine_reducePKdS0_iS0_S0_PdS1_iPi:
.text._Z11fine_reducePKdS0_iS0_S0_PdS1_iPi:
[----:B------:R-:W-:Y:S01]  /*0000*/  LDC R1, c[0x0][0x37c] ;  /* 0x0000df00ff017b82 */ /* 0x000fe20000000800 */
[----:B------:R-:W0:Y:S07]  /*0010*/  S2R R0, SR_TID.X ;  /* 0x0000000000007919 */ /* 0x000e2e0000002100 */
[----:B------:R-:W0:Y:S01]  /*0020*/  S2UR UR6, SR_CTAID.X ;  /* 0x00000000000679c3 */ /* 0x000e220000002500 */
[----:B------:R-:W1:Y:S07]  /*0030*/  LDCU UR4, c[0x0][0x390] ;  /* 0x00007200ff0477ac */ /* 0x000e6e0008000800 */
[----:B------:R-:W0:Y:S02]  /*0040*/  LDC R3, c[0x0][0x360] ;  /* 0x0000d800ff037b82 */ /* 0x000e240000000800 */
[----:B0-----:R-:W-:-:S05]  /*0050*/  IMAD R7, R3, UR6, R0 ;  /* 0x0000000603077c24 */ /* 0x001fca000f8e0200 */
[----:B-1----:R-:W-:-:S13]  /*0060*/  ISETP.GE.AND P0, PT, R7, UR4, PT ;  /* 0x0000000407007c0c */ /* 0x002fda000bf06270 */
[----:B------:R-:W-:Y:S05]  /*0070*/  @P0 EXIT ;  /* 0x000000000000094d */ /* 0x000fea0003800000 */
[----:B------:R-:W0:Y:S01]  /*0080*/  LDC R5, c[0x0][0x3b8] ;  /* 0x0000ee00ff057b82 */ /* 0x000e220000000800 */
[----:B------:R-:W1:Y:S07]  /*0090*/  LDCU.64 UR8, c[0x0][0x358] ;  /* 0x00006b00ff0877ac */ /* 0x000e6e0008000a00 */
[----:B------:R-:W2:Y:S08]  /*00a0*/  LDC.64 R20, c[0x0][0x380] ;  /* 0x0000e000ff147b82 */ /* 0x000eb00000000a00 */
[----:B------:R-:W3:Y:S01]  /*00b0*/  LDC.64 R18, c[0x0][0x388] ;  /* 0x0000e200ff127b82 */ /* 0x000ee20000000a00 */
[----:B0-----:R-:W-:-:S13]  /*00c0*/  ISETP.GE.AND P0, PT, R0, R5, PT ;  /* 0x000000050000720c */ /* 0x001fda0003f06270 */
[----:B------:R-:W0:Y:S08]  /*00d0*/  @!P0 LDC.64 R8, c[0x0][0x398] ;  /* 0x0000e600ff088b82 */ /* 0x000e300000000a00 */
[----:B------:R-:W4:Y:S01]  /*00e0*/  @!P0 LDC.64 R10, c[0x0][0x3a0] ;  /* 0x0000e800ff0a8b82 */ /* 0x000f220000000a00 */
[----:B0-----:R-:W-:-:S06]  /*00f0*/  @!P0 IMAD.WIDE.U32 R8, R0, 0x8, R8 ;  /* 0x0000000800088825 */ /* 0x001fcc00078e0008 */
[----:B-1----:R-:W3:Y:S01]  /*0100*/  @!P0 LDG.E.64.CONSTANT R8, desc[UR8][R8.64] ;  /* 0x0000000808088981 */ /* 0x002ee2000c1e9b00 */
[----:B----4-:R-:W-:-:S06]  /*0110*/  @!P0 IMAD.WIDE.U32 R10, R0, 0x8, R10 ;  /* 0x00000008000a8825 */ /* 0x010fcc00078e000a */
[----:B------:R-:W4:Y:S01]  /*0120*/  @!P0 LDG.E.64.CONSTANT R10, desc[UR8][R10.64] ;  /* 0x000000080a0a8981 */ /* 0x000f22000c1e9b00 */
[----:B--2---:R-:W-:-:S04]  /*0130*/  IMAD.WIDE R20, R7, 0x8, R20 ;  /* 0x0000000807147825 */ /* 0x004fc800078e0214 */
[----:B---3--:R-:W-:Y:S02]  /*0140*/  IMAD.WIDE R18, R7, 0x8, R18 ;  /* 0x0000000807127825 */ /* 0x008fe400078e0212 */
[----:B------:R-:W5:Y:S04]  /*0150*/  LDG.E.64.CONSTANT R20, desc[UR8][R20.64] ;  /* 0x0000000814147981 */ /* 0x000f68000c1e9b00 */
[----:B------:R-:W5:Y:S01]  /*0160*/  LDG.E.64.CONSTANT R18, desc[UR8][R18.64] ;  /* 0x0000000812127981 */ /* 0x000f62000c1e9b00 */
[----:B------:R-:W0:Y:S01]  /*0170*/  S2R R2, SR_CgaCtaId ;  /* 0x0000000000027919 */ /* 0x000e220000008800 */
[----:B------:R-:W-:Y:S01]  /*0180*/  MOV R7, 0x400 ;  /* 0x0000040000077802 */ /* 0x000fe20000000f00 */
[----:B------:R-:W-:-:S03]  /*0190*/  IMAD.MOV.U32 R17, RZ, RZ, -0x1 ;  /* 0xffffffffff117424 */ /* 0x000fc600078e00ff */
[----:B0-----:R-:W-:-:S05]  /*01a0*/  LEA R7, R2, R7, 0x18 ;  /* 0x0000000702077211 */ /* 0x001fca00078ec0ff */
[----:B------:R-:W-:-:S04]  /*01b0*/  IMAD R2, R0, 0x8, R7 ;  /* 0x0000000800027824 */ /* 0x000fc800078e0207 */
[C---:B------:R-:W-:Y:S01]  /*01c0*/  @!P0 IMAD R13, R5.reuse, 0x8, R2 ;  /* 0x00000008050d8824 */ /* 0x040fe200078e0202 */
[----:B------:R0:W-:Y:S04]  /*01d0*/  @!P0 STS.64 [R2], R8 ;  /* 0x0000000802008388 */ /* 0x0001e80000000a00 */
[----:B----4-:R0:W-:Y:S01]  /*01e0*/  @!P0 STS.64 [R13], R10 ;  /* 0x0000000a0d008388 */ /* 0x0101e20000000a00 */
[----:B------:R-:W-:Y:S01]  /*01f0*/  BAR.SYNC.DEFER_BLOCKING 0x0 ;  /* 0x0000000000007b1d */ /* 0x000fe20000010000 */
[----:B------:R-:W-:-:S13]  /*0200*/  ISETP.GE.AND P0, PT, R5, 0x1, PT ;  /* 0x000000010500780c */ /* 0x000fda0003f06270 */
[----:B0-----:R-:W-:Y:S05]  /*0210*/  @!P0 BRA `(.L_x_14) ;  /* 0x0000000800d08947 */ /* 0x001fea0003800000 */
[C---:B------:R-:W-:Y:S01]  /*0220*/  ISETP.GE.U32.AND P2, PT, R5.reuse, 0x8, PT ;  /* 0x000000080500780c */ /* 0x040fe20003f46070 */
[----:B------:R-:W-:Y:S01]  /*0230*/  IMAD.MOV.U32 R17, RZ, RZ, -0x1 ;  /* 0xffffffffff117424 */ /* 0x000fe200078e00ff */
[----:B------:R-:W-:Y:S01]  /*0240*/  LOP3.LUT R6, R5, 0x7, RZ, 0xc0, !PT ;  /* 0x0000000705067812 */ /* 0x000fe200078ec0ff */
[----:B------:R-:W-:Y:S02]  /*0250*/  IMAD.MOV.U32 R4, RZ, RZ, RZ ;  /* 0x000000ffff047224 */ /* 0x000fe400078e00ff */
[----:B------:R-:W-:Y:S01]  /*0260*/  IMAD.MOV.U32 R22, RZ, RZ, -0x20000000 ;  /* 0xe0000000ff167424 */ /* 0x000fe200078e00ff */
[----:B------:R-:W-:Y:S01]  /*0270*/  ISETP.NE.AND P1, PT, R6, RZ, PT ;  /* 0x000000ff0600720c */ /* 0x000fe20003f25270 */
[----:B------:R-:W-:-:S06]  /*0280*/  IMAD.MOV.U32 R23, RZ, RZ, 0x47efffff ;  /* 0x47efffffff177424 */ /* 0x000fcc00078e00ff */
[----:B------:R-:W-:Y:S06]  /*0290*/  @!P2 BRA `(.L_x_15) ;  /* 0x000000040060a947 */ /* 0x000fec0003800000 */
[----:B------:R-:W-:Y:S01]  /*02a0*/  LOP3.LUT R4, R5, 0x7ffffff8, RZ, 0xc0, !PT ;  /* 0x7ffffff805047812 */ /* 0x000fe200078ec0ff */
[----:B------:R-:W-:Y:S02]  /*02b0*/  VIADD R12, R7, 0x20 ;  /* 0x00000020070c7836 */ /* 0x000fe40000000000 */
[----:B------:R-:W-:Y:S02]  /*02c0*/  IMAD.MOV.U32 R17, RZ, RZ, -0x1 ;  /* 0xffffffffff117424 */ /* 0x000fe400078e00ff */
[----:B------:R-:W-:Y:S02]  /*02d0*/  IMAD.MOV.U32 R13, RZ, RZ, RZ ;  /* 0x000000ffff0d7224 */ /* 0x000fe400078e00ff */
[----:B------:R-:W-:Y:S02]  /*02e0*/  IMAD.MOV.U32 R22, RZ, RZ, -0x20000000 ;  /* 0xe0000000ff167424 */ /* 0x000fe400078e00ff */
[----:B------:R-:W-:-:S07]  /*02f0*/  IMAD.MOV.U32 R23, RZ, RZ, 0x47efffff ;  /* 0x47efffffff177424 */ /* 0x000fce00078e00ff */
.L_x_16:
[----:B------:R-:W-:Y:S01]  /*0300*/  IMAD R14, R5, 0x8, R12 ;  /* 0x00000008050e7824 */ /* 0x000fe200078e020c */
[----:B------:R-:W0:Y:S04]  /*0310*/  LDS.128 R8, [R12+-0x20] ;  /* 0xffffe0000c087984 */ /* 0x000e280000000c00 */
[----:B------:R-:W1:Y:S04]  /*0320*/  LDS.64 R26, [R14+-0x20] ;  /* 0xffffe0000e1a7984 */ /* 0x000e680000000a00 */
[----:B------:R-:W2:Y:S01]  /*0330*/  LDS.64 R24, [R14+-0x18] ;  /* 0xffffe8000e187984 */ /* 0x000ea20000000a00 */
[----:B0----5:R-:W-:-:S02]  /*0340*/  DADD R8, R20, -R8 ;  /* 0x0000000014087229 */ /* 0x021fc40000000808 */
[----:B------:R-:W-:Y:S02]  /*0350*/  DADD R10, R20, -R10 ;  /* 0x00000000140a7229 */ /* 0x000fe4000000080a */
[C---:B-1----:R-:W-:Y:S02]  /*0360*/  DADD R26, R18.reuse, -R26 ;  /* 0x00000000121a7229 */ /* 0x042fe4000000081a */
[----:B--2---:R-:W-:-:S06]  /*0370*/  DADD R24, R18, -R24 ;  /* 0x0000000012187229 */ /* 0x004fcc0000000818 */
[----:B------:R-:W-:Y:S02]  /*0380*/  DMUL R26, R26, R26 ;  /* 0x0000001a1a1a7228 */ /* 0x000fe40000000000 */
[----:B------:R-:W-:-:S06]  /*0390*/  DMUL R24, R24, R24 ;  /* 0x0000001818187228 */ /* 0x000fcc0000000000 */
[----:B------:R-:W-:Y:S02]  /*03a0*/  DFMA R26, R8, R8, R26 ;  /* 0x00000008081a722b */ /* 0x000fe4000000001a */
[----:B------:R-:W-:Y:S01]  /*03b0*/  DFMA R24, R10, R10, R24 ;  /* 0x0000000a0a18722b */ /* 0x000fe20000000018 */
[----:B------:R-:W0:Y:S05]  /*03c0*/  LDS.128 R8, [R12+-0x10] ;  /* 0xfffff0000c087984 */ /* 0x000e2a0000000c00 */
[----:B------:R-:W-:-:S06]  /*03d0*/  DSETP.GEU.AND P3, PT, R26, R22, PT ;  /* 0x000000161a00722a */ /* 0x000fcc0003f6e000 */
[----:B------:R-:W-:Y:S02]  /*03e0*/  FSEL R22, R26, R22, !P3 ;  /* 0x000000161a167208 */ /* 0x000fe40005800000 */
[----:B------:R-:W-:Y:S02]  /*03f0*/  FSEL R23, R27, R23, !P3 ;  /* 0x000000171b177208 */ /* 0x000fe40005800000 */
[----:B------:R-:W1:Y:S01]  /*0400*/  LDS.64 R26, [R14+-0x10] ;  /* 0xfffff0000e1a7984 */ /* 0x000e620000000a00 */
[----:B------:R-:W-:-:S03]  /*0410*/  SEL R15, R13, R17, !P3 ;  /* 0x000000110d0f7207 */ /* 0x000fc60005800000 */
[----:B------:R-:W-:Y:S01]  /*0420*/  DSETP.GEU.AND P6, PT, R24, R22, PT ;  /* 0x000000161800722a */ /* 0x000fe20003fce000 */
[----:B------:R-:W2:Y:S05]  /*0430*/  LDS.64 R16, [R14+0x18] ;  /* 0x000018000e107984 */ /* 0x000eaa0000000a00 */
[----:B------:R-:W-:Y:S02]  /*0440*/  FSEL R22, R24, R22, !P6 ;  /* 0x0000001618167208 */ /* 0x000fe40007000000 */
[----:B------:R-:W-:-:S06]  /*0450*/  FSEL R23, R25, R23, !P6 ;  /* 0x0000001719177208 */ /* 0x000fcc0007000000 */
[----:B------:R-:W-:Y:S01]  /*0460*/  @!P6 VIADD R15, R13, 0x1 ;  /* 0x000000010d0fe836 */ /* 0x000fe20000000000 */
[C---:B0-----:R-:W-:Y:S02]  /*0470*/  DADD R8, R20.reuse, -R8 ;  /* 0x0000000014087229 */ /* 0x041fe40000000808 */
[----:B------:R-:W-:Y:S02]  /*0480*/  DADD R10, R20, -R10 ;  /* 0x00000000140a7229 */ /* 0x000fe4000000080a */
[C---:B-1----:R-:W-:Y:S02]  /*0490*/  DADD R26, R18.reuse, -R26 ;  /* 0x00000000121a7229 */ /* 0x042fe4000000081a */
[----:B--2---:R-:W-:-:S06]  /*04a0*/  DADD R16, R18, -R16 ;  /* 0x0000000012107229 */ /* 0x004fcc0000000810 */
[----:B------:R-:W-:Y:S02]  /*04b0*/  DMUL R26, R26, R26 ;  /* 0x0000001a1a1a7228 */ /* 0x000fe40000000000 */
[----:B------:R-:W-:-:S06]  /*04c0*/  DMUL R16, R16, R16 ;  /* 0x0000001010107228 */ /* 0x000fcc0000000000 */
[----:B------:R-:W-:Y:S01]  /*04d0*/  DFMA R26, R8, R8, R26 ;  /* 0x00000008081a722b */ /* 0x000fe2000000001a */
[----:B------:R-:W0:Y:S07]  /*04e0*/  LDS.64 R8, [R14+-0x8] ;  /* 0xfffff8000e087984 */ /* 0x000e2e0000000a00 */
[----:B------:R-:W-:-:S06]  /*04f0*/  DSETP.GEU.AND P5, PT, R26, R22, PT ;  /* 0x000000161a00722a */ /* 0x000fcc0003fae000 */
[----:B------:R-:W-:Y:S02]  /*0500*/  FSEL R22, R26, R22, !P5 ;  /* 0x000000161a167208 */ /* 0x000fe40006800000 */
[----:B------:R-:W-:Y:S02]  /*0510*/  FSEL R23, R27, R23, !P5 ;  /* 0x000000171b177208 */ /* 0x000fe40006800000 */
[----:B------:R-:W1:Y:S04]  /*0520*/  LDS.64 R26, [R14] ;  /* 0x000000000e1a7984 */ /* 0x000e680000000a00 */
[----:B------:R-:W-:Y:S01]  /*0530*/  @!P5 VIADD R15, R13, 0x2 ;  /* 0x000000020d0fd836 */ /* 0x000fe20000000000 */
[----:B0-----:R-:W-:-:S08]  /*0540*/  DADD R8, R18, -R8 ;  /* 0x0000000012087229 */ /* 0x001fd00000000808 */
[----:B------:R-:W-:-:S08]  /*0550*/  DMUL R24, R8, R8 ;  /* 0x0000000808187228 */ /* 0x000fd00000000000 */
[----:B------:R-:W-:Y:S01]  /*0560*/  DFMA R24, R10, R10, R24 ;  /* 0x0000000a0a18722b */ /* 0x000fe20000000018 */
[----:B------:R-:W0:Y:S01]  /*0570*/  LDS.128 R8, [R12] ;  /* 0x000000000c087984 */ /* 0x000e220000000c00 */
[----:B-1----:R-:W-:-:S06]  /*0580*/  DADD R26, R18, -R26 ;  /* 0x00000000121a7229 */ /* 0x002fcc000000081a */
[----:B------:R-:W-:Y:S02]  /*0590*/  DSETP.GEU.AND P4, PT, R24, R22, PT ;  /* 0x000000161800722a */ /* 0x000fe40003f8e000 */
[----:B------:R-:W-:-:S04]  /*05a0*/  DMUL R26, R26, R26 ;  /* 0x0000001a1a1a7228 */ /* 0x000fc80000000000 */
[----:B------:R-:W-:Y:S02]  /*05b0*/  FSEL R22, R24, R22, !P4 ;  /* 0x0000001618167208 */ /* 0x000fe40006000000 */
[----:B------:R-:W-:-:S06]  /*05c0*/  FSEL R23, R25, R23, !P4 ;  /* 0x0000001719177208 */ /* 0x000fcc0006000000 */
[----:B------:R-:W-:Y:S01]  /*05d0*/  @!P4 VIADD R15, R13, 0x3 ;  /* 0x000000030d0fc836 */ /* 0x000fe20000000000 */
[C---:B0-----:R-:W-:Y:S02]  /*05e0*/  DADD R8, R20.reuse, -R8 ;  /* 0x0000000014087229 */ /* 0x041fe40000000808 */
[----:B------:R-:W-:-:S06]  /*05f0*/  DADD R10, R20, -R10 ;  /* 0x00000000140a7229 */ /* 0x000fcc000000080a */
[----:B------:R-:W-:Y:S02]  /*0600*/  DFMA R26, R8, R8, R26 ;  /* 0x00000008081a722b */ /* 0x000fe4000000001a */
[----:B------:R-:W0:Y:S06]  /*0610*/  LDS.64 R8, [R14+0x8] ;  /* 0x000008000e087984 */ /* 0x000e2c0000000a00 */
[----:B------:R-:W-:-:S06]  /*0620*/  DSETP.GEU.AND P2, PT, R26, R22, PT ;  /* 0x000000161a00722a */ /* 0x000fcc0003f4e000 */
[----:B------:R-:W-:Y:S02]  /*0630*/  FSEL R22, R26, R22, !P2 ;  /* 0x000000161a167208 */ /* 0x000fe40005000000 */
[----:B------:R-:W-:Y:S02]  /*0640*/  FSEL R23, R27, R23, !P2 ;  /* 0x000000171b177208 */ /* 0x000fe40005000000 */
[----:B------:R-:W1:Y:S04]  /*0650*/  LDS.64 R26, [R14+0x10] ;  /* 0x000010000e1a7984 */ /* 0x000e680000000a00 */
[----:B------:R-:W-:Y:S01]  /*0660*/  @!P2 VIADD R15, R13, 0x4 ;  /* 0x000000040d0fa836 */ /* 0x000fe20000000000 */
[----:B0-----:R-:W-:-:S08]  /*0670*/  DADD R8, R18, -R8 ;  /* 0x0000000012087229 */ /* 0x001fd00000000808 */
[----:B------:R-:W-:-:S08]  /*0680*/  DMUL R24, R8, R8 ;  /* 0x0000000808187228 */ /* 0x000fd00000000000 */
[----:B------:R-:W-:Y:S01]  /*0690*/  DFMA R24, R10, R10, R24 ;  /* 0x0000000a0a18722b */ /* 0x000fe20000000018 */
[----:B------:R0:W2:Y:S01]  /*06a0*/  LDS.128 R8, [R12+0x10] ;  /* 0x000010000c087984 */ /* 0x0000a20000000c00 */
[----:B-1----:R-:W-:-:S06]  /*06b0*/  DADD R26, R18, -R26 ;  /* 0x00000000121a7229 */ /* 0x002fcc000000081a */
[----:B------:R-:W-:Y:S01]  /*06c0*/  DSETP.GEU.AND P3, PT, R24, R22, PT ;  /* 0x000000161800722a */ /* 0x000fe20003f6e000 */
[----:B0-----:R-:W-:Y:S01]  /*06d0*/  VIADD R12, R12, 0x40 ;  /* 0x000000400c0c7836 */ /* 0x001fe20000000000 */
[----:B------:R-:W-:-:S12]  /*06e0*/  DMUL R26, R26, R26 ;  /* 0x0000001a1a1a7228 */ /* 0x000fd80000000000 */
[----:B------:R-:W-:Y:S01]  /*06f0*/  @!P3 VIADD R15, R13, 0x5 ;  /* 0x000000050d0fb836 */ /* 0x000fe20000000000 */
[C---:B--2---:R-:W-:Y:S02]  /*0700*/  DADD R8, R20.reuse, -R8 ;  /* 0x0000000014087229 */ /* 0x044fe40000000808 */
[----:B------:R-:W-:-:S06]  /*0710*/  DADD R10, R20, -R10 ;  /* 0x00000000140a7229 */ /* 0x000fcc000000080a */
[----:B------:R-:W-:Y:S01]  /*0720*/  DFMA R26, R8, R8, R26 ;  /* 0x00000008081a722b */ /* 0x000fe2000000001a */
[----:B------:R-:W-:Y:S01]  /*0730*/  FSEL R8, R24, R22, !P3 ;  /* 0x0000001618087208 */ /* 0x000fe20005800000 */
[----:B------:R-:W-:Y:S01]  /*0740*/  DFMA R16, R10, R10, R16 ;  /* 0x0000000a0a10722b */ /* 0x000fe20000000010 */
[----:B------:R-:W-:-:S06]  /*0750*/  FSEL R9, R25, R23, !P3 ;  /* 0x0000001719097208 */ /* 0x000fcc0005800000 */
[----:B------:R-:W-:-:S06]  /*0760*/  DSETP.GEU.AND P6, PT, R26, R8, PT ;  /* 0x000000081a00722a */ /* 0x000fcc0003fce000 */
[----:B------:R-:W-:Y:S02]  /*0770*/  FSEL R8, R26, R8, !P6 ;  /* 0x000000081a087208 */ /* 0x000fe40007000000 */
[----:B------:R-:W-:-:S06]  /*0780*/  FSEL R9, R27, R9, !P6 ;  /* 0x000000091b097208 */ /* 0x000fcc0007000000 */
[----:B------:R-:W-:Y:S01]  /*0790*/  DSETP.GEU.AND P4, PT, R16, R8, PT ;  /* 0x000000081000722a */ /* 0x000fe20003f8e000 */
[----:B------:R-:W-:-:S05]  /*07a0*/  @!P6 VIADD R15, R13, 0x6 ;  /* 0x000000060d0fe836 */ /* 0x000fca0000000000 */
[----:B------:R-:W-:Y:S02]  /*07b0*/  FSEL R23, R17, R9, !P4 ;  /* 0x0000000911177208 */ /* 0x000fe40006000000 */
[----:B------:R-:W-:-:S06]  /*07c0*/  FSEL R22, R16, R8, !P4 ;  /* 0x0000000810167208 */ /* 0x000fcc0006000000 */
[C---:B------:R-:W-:Y:S02]  /*07d0*/  @!P4 VIADD R15, R13.reuse, 0x7 ;  /* 0x000000070d0fc836 */ /* 0x040fe40000000000 */
[----:B------:R-:W-:Y:S02]  /*07e0*/  VIADD R13, R13, 0x8 ;  /* 0x000000080d0d7836 */ /* 0x000fe40000000000 */
[----:B------:R-:W-:-:S03]  /*07f0*/  IMAD.MOV.U32 R17, RZ, RZ, R15 ;  /* 0x000000ffff117224 */ /* 0x000fc600078e000f */
[----:B------:R-:W-:-:S13]  /*0800*/  ISETP.NE.AND P2, PT, R13, R4, PT ;  /* 0x000000040d00720c */ /* 0x000fda0003f45270 */
[----:B------:R-:W-:Y:S05]  /*0810*/  @P2 BRA `(.L_x_16) ;  /* 0xfffffff800b82947 */ /* 0x000fea000383ffff */
.L_x_15:
[----:B------:R-:W-:Y:S05]  /*0820*/  @!P1 BRA `(.L_x_14) ;  /* 0x00000004004c9947 */ /* 0x000fea0003800000 */
[----:B------:R-:W-:Y:S02]  /*0830*/  ISETP.GE.U32.AND P1, PT, R6, 0x4, PT ;  /* 0x000000040600780c */ /* 0x000fe40003f26070 */
[----:B------:R-:W-:-:S04]  /*0840*/  LOP3.LUT R16, R5, 0x3, RZ, 0xc0, !PT ;  /* 0x0000000305107812 */ /* 0x000fc800078ec0ff */
[----:B------:R-:W-:-:S07]  /*0850*/  ISETP.NE.AND P5, PT, R16, RZ, PT ;  /* 0x000000ff1000720c */ /* 0x000fce0003fa5270 */
[----:B------:R-:W-:Y:S06]  /*0860*/  @!P1 BRA `(.L_x_17) ;  /* 0x0000000000a49947 */ /* 0x000fec0003800000 */
[----:B------:R-:W-:-:S04]  /*0870*/  IMAD R28, R4, 0x8, R7 ;  /* 0x00000008041c7824 */ /* 0x000fc800078e0207 */
[----:B------:R-:W-:Y:S01]  /*0880*/  IMAD R6, R5, 0x8, R28 ;  /* 0x0000000805067824 */ /* 0x000fe200078e021c */
[----:B------:R-:W0:Y:S04]  /*0890*/  LDS.128 R8, [R28] ;  /* 0x000000001c087984 */ /* 0x000e280000000c00 */
[----:B------:R-:W1:Y:S04]  /*08a0*/  LDS.64 R12, [R6] ;  /* 0x00000000060c7984 */ /* 0x000e680000000a00 */
[----:B------:R-:W2:Y:S04]  /*08b0*/  LDS.64 R24, [R6+0x8] ;  /* 0x0000080006187984 */ /* 0x000ea80000000a00 */
[----:B------:R-:W3:Y:S01]  /*08c0*/  LDS.64 R26, [R6+0x18] ;  /* 0x00001800061a7984 */ /* 0x000ee20000000a00 */
[----:B0----5:R-:W-:-:S02]  /*08d0*/  DADD R8, R20, -R8 ;  /* 0x0000000014087229 */ /* 0x021fc40000000808 */
[----:B------:R-:W-:Y:S02]  /*08e0*/  DADD R10, R20, -R10 ;  /* 0x00000000140a7229 */ /* 0x000fe4000000080a */
[C---:B-1----:R-:W-:Y:S02]  /*08f0*/  DADD R12, R18.reuse, -R12 ;  /* 0x00000000120c7229 */ /* 0x042fe4000000080c */
[----:B--2---:R-:W-:-:S06]  /*0900*/  DADD R24, R18, -R24 ;  /* 0x0000000012187229 */ /* 0x004fcc0000000818 */
[----:B------:R-:W-:Y:S02]  /*0910*/  DMUL R12, R12, R12 ;  /* 0x0000000c0c0c7228 */ /* 0x000fe40000000000 */
[----:B---3--:R-:W-:Y:S02]  /*0920*/  DADD R26, R18, -R26 ;  /* 0x00000000121a7229 */ /* 0x008fe4000000081a */
[----:B------:R-:W-:-:S04]  /*0930*/  DMUL R24, R24, R24 ;  /* 0x0000001818187228 */ /* 0x000fc80000000000 */
[----:B------:R-:W-:Y:S01]  /*0940*/  DFMA R12, R8, R8, R12 ;  /* 0x00000008080c722b */ /* 0x000fe2000000000c */
[----:B------:R-:W0:Y:S01]  /*0950*/  LDS.64 R8, [R6+0x10] ;  /* 0x0000100006087984 */ /* 0x000e220000000a00 */
[----:B------:R-:W-:Y:S02]  /*0960*/  DMUL R26, R26, R26 ;  /* 0x0000001a1a1a7228 */ /* 0x000fe40000000000 */
[----:B------:R-:W-:-:S04]  /*0970*/  DFMA R24, R10, R10, R24 ;  /* 0x0000000a0a18722b */ /* 0x000fc80000000018 */
[----:B------:R-:W-:-:S06]  /*0980*/  DSETP.GEU.AND P1, PT, R12, R22, PT ;  /* 0x000000160c00722a */ /* 0x000fcc0003f2e000 */
[----:B------:R-:W-:Y:S02]  /*0990*/  FSEL R22, R12, R22, !P1 ;  /* 0x000000160c167208 */ /* 0x000fe40004800000 */
[----:B------:R-:W-:Y:S02]  /*09a0*/  FSEL R23, R13, R23, !P1 ;  /* 0x000000170d177208 */ /* 0x000fe40004800000 */
[----:B------:R-:W1:Y:S01]  /*09b0*/  LDS.128 R12, [R28+0x10] ;  /* 0x000010001c0c7984 */ /* 0x000e620000000c00 */
[----:B------:R-:W-:-:S03]  /*09c0*/  SEL R17, R4, R17, !P1 ;  /* 0x0000001104117207 */ /* 0x000fc60004800000 */
[----:B------:R-:W-:-:S06]  /*09d0*/  DSETP.GEU.AND P2, PT, R24, R22, PT ;  /* 0x000000161800722a */ /* 0x000fcc0003f4e000 */
[----:B------:R-:W-:Y:S02]  /*09e0*/  FSEL R10, R24, R22, !P2 ;  /* 0x00000016180a7208 */ /* 0x000fe40005000000 */
[----:B------:R-:W-:-:S06]  /*09f0*/  FSEL R11, R25, R23, !P2 ;  /* 0x00000017190b7208 */ /* 0x000fcc0005000000 */
[----:B------:R-:W-:Y:S01]  /*0a00*/  @!P2 VIADD R17, R4, 0x1 ;  /* 0x000000010411a836 */ /* 0x000fe20000000000 */
[----:B0-----:R-:W-:-:S08]  /*0a10*/  DADD R8, R18, -R8 ;  /* 0x0000000012087229 */ /* 0x001fd00000000808 */
[----:B------:R-:W-:Y:S02]  /*0a20*/  DMUL R8, R8, R8 ;  /* 0x0000000808087228 */ /* 0x000fe40000000000 */
[C---:B-1----:R-:W-:Y:S02]  /*0a30*/  DADD R12, R20.reuse, -R12 ;  /* 0x00000000140c7229 */ /* 0x042fe4000000080c */
[----:B------:R-:W-:-:S06]  /*0a40*/  DADD R14, R20, -R14 ;  /* 0x00000000140e7229 */ /* 0x000fcc000000080e */
[----:B------:R-:W-:Y:S02]  /*0a50*/  DFMA R8, R12, R12, R8 ;  /* 0x0000000c0c08722b */ /* 0x000fe40000000008 */
[----:B------:R-:W-:-:S06]  /*0a60*/  DFMA R14, R14, R14, R26 ;  /* 0x0000000e0e0e722b */ /* 0x000fcc000000001a */
        /* <DEDUP_REMOVED lines=8> */
[----:B------:R-:W-:-:S07]  /*0af0*/  VIADD R4, R4, 0x4 ;  /* 0x0000000404047836 */ /* 0x000fce0000000000 */
.L_x_17:
[----:B------:R-:W-:Y:S05]  /*0b00*/  @!P5 BRA `(.L_x_14) ;  /* 0x000000000094d947 */ /* 0x000fea0003800000 */
[----:B------:R-:W-:Y:S02]  /*0b10*/  ISETP.NE.AND P1, PT, R16, 0x1, PT ;  /* 0x000000011000780c */ /* 0x000fe40003f25270 */
[----:B------:R-:W-:-:S04]  /*0b20*/  LOP3.LUT R6, R5, 0x1, RZ, 0xc0, !PT ;  /* 0x0000000105067812 */ /* 0x000fc800078ec0ff */
[----:B------:R-:W-:-:S07]  /*0b30*/  ISETP.NE.U32.AND P2, PT, R6, 0x1, PT ;  /* 0x000000010600780c */ /* 0x000fce0003f45070 */
[----:B------:R-:W-:Y:S06]  /*0b40*/  @!P1 BRA `(.L_x_18) ;  /* 0x0000000000589947 */ /* 0x000fec0003800000 */
[----:B------:R-:W-:-:S04]  /*0b50*/  IMAD R6, R4, 0x8, R7 ;  /* 0x0000000804067824 */ /* 0x000fc800078e0207 */
[----:B------:R-:W-:Y:S01]  /*0b60*/  IMAD R16, R5, 0x8, R6 ;  /* 0x0000000805107824 */ /* 0x000fe200078e0206 */
[----:B------:R-:W0:Y:S04]  /*0b70*/  LDS.128 R8, [R6] ;  /* 0x0000000006087984 */ /* 0x000e280000000c00 */
[----:B------:R-:W1:Y:S04]  /*0b80*/  LDS.64 R14, [R16] ;  /* 0x00000000100e7984 */ /* 0x000e680000000a00 */
[----:B------:R-:W2:Y:S01]  /*0b90*/  LDS.64 R12, [R16+0x8] ;  /* 0x00000800100c7984 */ /* 0x000ea20000000a00 */
[----:B0----5:R-:W-:-:S02]  /*0ba0*/  DADD R8, R20, -R8 ;  /* 0x0000000014087229 */ /* 0x021fc40000000808 */
[----:B------:R-:W-:Y:S02]  /*0bb0*/  DADD R10, R20, -R10 ;  /* 0x00000000140a7229 */ /* 0x000fe4000000080a */
[C---:B-1----:R-:W-:Y:S02]  /*0bc0*/  DADD R14, R18.reuse, -R14 ;  /* 0x00000000120e7229 */ /* 0x042fe4000000080e */
[----:B--2---:R-:W-:-:S06]  /*0bd0*/  DADD R12, R18, -R12 ;  /* 0x00000000120c7229 */ /* 0x004fcc000000080c */
[----:B------:R-:W-:Y:S02]  /*0be0*/  DMUL R14, R14, R14 ;  /* 0x0000000e0e0e7228 */ /* 0x000fe40000000000 */
[----:B------:R-:W-:-:S06]  /*0bf0*/  DMUL R12, R12, R12 ;  /* 0x0000000c0c0c7228 */ /* 0x000fcc0000000000 */
[----:B------:R-:W-:Y:S02]  /*0c00*/  DFMA R14, R8, R8, R14 ;  /* 0x00000008080e722b */ /* 0x000fe4000000000e */
[----:B------:R-:W-:-:S06]  /*0c10*/  DFMA R12, R10, R10, R12 ;  /* 0x0000000a0a0c722b */ /* 0x000fcc000000000c */
[----:B------:R-:W-:-:S06]  /*0c20*/  DSETP.GEU.AND P1, PT, R14, R22, PT ;  /* 0x000000160e00722a */ /* 0x000fcc0003f2e000 */
[----:B------:R-:W-:Y:S02]  /*0c30*/  FSEL R8, R14, R22, !P1 ;  /* 0x000000160e087208 */ /* 0x000fe40004800000 */
[----:B------:R-:W-:Y:S02]  /*0c40*/  FSEL R9, R15, R23, !P1 ;  /* 0x000000170f097208 */ /* 0x000fe40004800000 */
[----:B------:R-:W-:-:S04]  /*0c50*/  SEL R17, R4, R17, !P1 ;  /* 0x0000001104117207 */ /* 0x000fc80004800000 */
[----:B------:R-:W-:-:S06]  /*0c60*/  DSETP.GEU.AND P3, PT, R12, R8, PT ;  /* 0x000000080c00722a */ /* 0x000fcc0003f6e000 */
[----:B------:R-:W-:Y:S02]  /*0c70*/  FSEL R22, R12, R8, !P3 ;  /* 0x000000080c167208 */ /* 0x000fe40005800000 */
[----:B------:R-:W-:-:S06]  /*0c80*/  FSEL R23, R13, R9, !P3 ;  /* 0x000000090d177208 */ /* 0x000fcc0005800000 */
[C---:B------:R-:W-:Y:S02]  /*0c90*/  @!P3 VIADD R17, R4.reuse, 0x1 ;  /* 0x000000010411b836 */ /* 0x040fe40000000000 */
[----:B------:R-:W-:-:S07]  /*0ca0*/  VIADD R4, R4, 0x2 ;  /* 0x0000000204047836 */ /* 0x000fce0000000000 */
.L_x_18:
[----:B------:R-:W-:Y:S05]  /*0cb0*/  @P2 BRA `(.L_x_14) ;  /* 0x0000000000282947 */ /* 0x000fea0003800000 */
[----:B------:R-:W-:-:S04]  /*0cc0*/  IMAD R10, R4, 0x8, R7 ;  /* 0x00000008040a7824 */ /* 0x000fc800078e0207 */
[----:B------:R-:W-:Y:S01]  /*0cd0*/  IMAD R5, R5, 0x8, R10 ;  /* 0x0000000805057824 */ /* 0x000fe200078e020a */
[----:B------:R-:W0:Y:S04]  /*0ce0*/  LDS.64 R6, [R10] ;  /* 0x000000000a067984 */ /* 0x000e280000000a00 */
[----:B------:R-:W1:Y:S01]  /*0cf0*/  LDS.64 R8, [R5] ;  /* 0x0000000005087984 */ /* 0x000e620000000a00 */
[----:B0----5:R-:W-:Y:S02]  /*0d00*/  DADD R6, R20, -R6 ;  /* 0x0000000014067229 */ /* 0x021fe40000000806 */
[----:B-1----:R-:W-:-:S08]  /*0d10*/  DADD R8, R18, -R8 ;  /* 0x0000000012087229 */ /* 0x002fd00000000808 */
[----:B------:R-:W-:-:S08]  /*0d20*/  DMUL R8, R8, R8 ;  /* 0x0000000808087228 */ /* 0x000fd00000000000 */
[----:B------:R-:W-:-:S08]  /*0d30*/  DFMA R8, R6, R6, R8 ;  /* 0x000000060608722b */ /* 0x000fd00000000008 */
[----:B------:R-:W-:-:S06]  /*0d40*/  DSETP.GEU.AND P1, PT, R8, R22, PT ;  /* 0x000000160800722a */ /* 0x000fcc0003f2e000 */
[----:B------:R-:W-:-:S08]  /*0d50*/  SEL R17, R4, R17, !P1 ;  /* 0x0000001104117207 */ /* 0x000fd00004800000 */
.L_x_14:
[----:B------:R-:W-:Y:S06]  /*0d60*/  BAR.SYNC.DEFER_BLOCKING 0x0 ;  /* 0x0000000000007b1d */ /* 0x000fec0000010000 */
[----:B------:R-:W-:Y:S05]  /*0d70*/  @!P0 EXIT ;  /* 0x000000000000894d */ /* 0x000fea0003800000 */
[C---:B------:R-:W-:Y:S02]  /*0d80*/  IMAD R24, R3.reuse, 0x8, R2 ;  /* 0x0000000803187824 */ /* 0x040fe400078e0202 */
[----:B------:R-:W-:Y:S02]  /*0d90*/  IMAD.MOV.U32 R22, RZ, RZ, RZ ;  /* 0x000000ffff167224 */ /* 0x000fe400078e00ff */
[----:B------:R-:W-:-:S07]  /*0da0*/  IMAD R16, R3, 0x8, R24 ;  /* 0x0000000803107824 */ /* 0x000fce00078e0218 */
.L_x_25:
[----:B------:R-:W-:Y:S01]  /*0db0*/  ISETP.NE.AND P0, PT, R17, R22, PT ;  /* 0x000000161100720c */ /* 0x000fe20003f05270 */
[----:B01----:R-:W-:-:S03]  /*0dc0*/  IMAD.MOV.U32 R8, RZ, RZ, RZ ;  /* 0x000000ffff087224 */ /* 0x003fc600078e00ff */
[----:B-----5:R-:W-:Y:S02]  /*0dd0*/  FSEL R4, R20, RZ, !P0 ;  /* 0x000000ff14047208 */ /* 0x020fe40004000000 */
[----:B------:R-:W-:Y:S02]  /*0de0*/  FSEL R5, R21, RZ, !P0 ;  /* 0x000000ff15057208 */ /* 0x000fe40004000000 */
[----:B------:R-:W-:Y:S02]  /*0df0*/  FSEL R6, R18, RZ, !P0 ;  /* 0x000000ff12067208 */ /* 0x000fe40004000000 */
[----:B------:R-:W-:Y:S01]  /*0e00*/  FSEL R7, R19, RZ, !P0 ;  /* 0x000000ff13077208 */ /* 0x000fe20004000000 */
[----:B------:R0:W-:Y:S01]  /*0e10*/  STS.64 [R2], R4 ;  /* 0x0000000402007388 */ /* 0x0001e20000000a00 */
[----:B------:R-:W-:Y:S02]  /*0e20*/  FSEL R9, RZ, 1.875, P0 ;  /* 0x3ff00000ff097808 */ /* 0x000fe40000000000 */
[----:B------:R-:W-:Y:S01]  /*0e30*/  ISETP.GE.U32.AND P0, PT, R3, 0x2, PT ;  /* 0x000000020300780c */ /* 0x000fe20003f06070 */
[----:B------:R0:W-:Y:S04]  /*0e40*/  STS.64 [R24], R6 ;  /* 0x0000000618007388 */ /* 0x0001e80000000a00 */
[----:B------:R0:W-:Y:S01]  /*0e50*/  STS.64 [R16], R8 ;  /* 0x0000000810007388 */ /* 0x0001e20000000a00 */
[----:B------:R-:W-:Y:S07]  /*0e60*/  BAR.SYNC.DEFER_BLOCKING 0x0 ;  /* 0x0000000000007b1d */ /* 0x000fee0000010000 */
[----:B------:R-:W-:Y:S05]  /*0e70*/  @!P0 BRA `(.L_x_19) ;  /* 0x0000000000648947 */ /* 0x000fea0003800000 */
[----:B0-----:R-:W-:-:S07]  /*0e80*/  IMAD.MOV.U32 R4, RZ, RZ, R3 ;  /* 0x000000ffff047224 */ /* 0x001fce00078e0003 */
.L_x_22:
[----:B------:R-:W-:Y:S01]  /*0e90*/  SHF.R.U32.HI R5, RZ, 0x1, R4 ;  /* 0x00000001ff057819 */ /* 0x000fe20000011604 */
[----:B------:R-:W-:Y:S03]  /*0ea0*/  BSSY.RECONVERGENT B0, `(.L_x_20) ;  /* 0x0000012000007945 */ /* 0x000fe60003800200 */
[----:B------:R-:W-:-:S13]  /*0eb0*/  ISETP.GE.U32.AND P0, PT, R0, R5, PT ;  /* 0x000000050000720c */ /* 0x000fda0003f06070 */
[----:B0-----:R-:W-:Y:S05]  /*0ec0*/  @P0 BRA `(.L_x_21) ;  /* 0x00000000003c0947 */ /* 0x001fea0003800000 */
[----:B------:R-:W-:Y:S01]  /*0ed0*/  IMAD R14, R5, 0x8, R2 ;  /* 0x00000008050e7824 */ /* 0x000fe200078e0202 */
[----:B------:R-:W-:Y:S03]  /*0ee0*/  LDS.64 R8, [R2] ;  /* 0x0000000002087984 */ /* 0x000fe60000000a00 */
[C---:B------:R-:W-:Y:S01]  /*0ef0*/  IMAD R26, R3.reuse, 0x8, R14 ;  /* 0x00000008031a7824 */ /* 0x040fe200078e020e */
[----:B------:R-:W0:Y:S03]  /*0f00*/  LDS.64 R6, [R14] ;  /* 0x000000000e067984 */ /* 0x000e260000000a00 */
[----:B------:R-:W-:Y:S01]  /*0f10*/  IMAD R15, R3, 0x8, R26 ;  /* 0x00000008030f7824 */ /* 0x000fe200078e021a */
[----:B0-----:R-:W-:-:S07]  /*0f20*/  DADD R6, R6, R8 ;  /* 0x0000000006067229 */ /* 0x001fce0000000008 */
[----:B------:R-:W-:Y:S04]  /*0f30*/  STS.64 [R2], R6 ;  /* 0x0000000602007388 */ /* 0x000fe80000000a00 */
[----:B------:R-:W-:Y:S04]  /*0f40*/  LDS.64 R8, [R26] ;  /* 0x000000001a087984 */ /* 0x000fe80000000a00 */
[----:B------:R-:W0:Y:S02]  /*0f50*/  LDS.64 R10, [R24] ;  /* 0x00000000180a7984 */ /* 0x000e240000000a00 */
[----:B0-----:R-:W-:-:S07]  /*0f60*/  DADD R8, R8, R10 ;  /* 0x0000000008087229 */ /* 0x001fce000000000a */
[----:B------:R-:W-:Y:S04]  /*0f70*/  STS.64 [R24], R8 ;  /* 0x0000000818007388 */ /* 0x000fe80000000a00 */
[----:B------:R-:W-:Y:S04]  /*0f80*/  LDS.64 R10, [R15] ;  /* 0x000000000f0a7984 */ /* 0x000fe80000000a00 */
[----:B------:R-:W0:Y:S02]  /*0f90*/  LDS.64 R12, [R16] ;  /* 0x00000000100c7984 */ /* 0x000e240000000a00 */
[----:B0-----:R-:W-:-:S07]  /*0fa0*/  DADD R10, R10, R12 ;  /* 0x000000000a0a7229 */ /* 0x001fce000000000c */
[----:B------:R0:W-:Y:S04]  /*0fb0*/  STS.64 [R16], R10 ;  /* 0x0000000a10007388 */ /* 0x0001e80000000a00 */
.L_x_21:
[----:B------:R-:W-:Y:S05]  /*0fc0*/  BSYNC.RECONVERGENT B0 ;  /* 0x0000000000007941 */ /* 0x000fea0003800200 */
.L_x_20:
[----:B------:R-:W-:Y:S01]  /*0fd0*/  BAR.SYNC.DEFER_BLOCKING 0x0 ;  /* 0x0000000000007b1d */ /* 0x000fe20000010000 */
[----:B------:R-:W-:Y:S01]  /*0fe0*/  ISETP.GT.U32.AND P0, PT, R4, 0x3, PT ;  /* 0x000000030400780c */ /* 0x000fe20003f04070 */
[----:B------:R-:W-:-:S12]  /*0ff0*/  IMAD.MOV.U32 R4, RZ, RZ, R5 ;  /* 0x000000ffff047224 */ /* 0x000fd800078e0005 */
[----:B------:R-:W-:Y:S05]  /*1000*/  @P0 BRA `(.L_x_22) ;  /* 0xfffffffc00a00947 */ /* 0x000fea000383ffff */
.L_x_19:
[----:B------:R-:W-:Y:S01]  /*1010*/  ISETP.NE.AND P0, PT, R0, RZ, PT ;  /* 0x000000ff0000720c */ /* 0x000fe20003f05270 */
[----:B------:R-:W-:-:S12]  /*1020*/  BSSY.RECONVERGENT B0, `(.L_x_23) ;  /* 0x0000014000007945 */ /* 0x000fd80003800200 */
[----:B------:R-:W-:Y:S05]  /*1030*/  @P0 BRA `(.L_x_24) ;  /* 0x0000000000480947 */ /* 0x000fea0003800000 */
[----:B------:R-:W1:Y:S01]  /*1040*/  S2UR UR5, SR_CgaCtaId ;  /* 0x00000000000579c3 */ /* 0x000e620000008800 */
[----:B------:R-:W2:Y:S01]  /*1050*/  LDS.64 R12, [R16] ;  /* 0x00000000100c7984 */ /* 0x000ea20000000a00 */
[----:B------:R-:W-:-:S03]  /*1060*/  UMOV UR4, 0x400 ;  /* 0x0000040000047882 */ /* 0x000fc60000000000 */
[----:B0-----:R-:W-:Y:S03]  /*1070*/  LDS.64 R6, [R24] ;  /* 0x0000000018067984 */ /* 0x001fe60000000a00 */
[----:B------:R-:W0:Y:S08]  /*1080*/  LDC R23, c[0x0][0x3b8] ;  /* 0x0000ee00ff177b82 */ /* 0x000e300000000800 */
[----:B------:R-:W3:Y:S01]  /*1090*/  LDC.64 R14, c[0x0][0x3a8] ;  /* 0x0000ea00ff0e7b82 */ /* 0x000ee20000000a00 */
[----:B-1----:R-:W-:-:S07]  /*10a0*/  ULEA UR4, UR5, UR4, 0x18 ;  /* 0x0000000405047291 */ /* 0x002fce000f8ec0ff */
[----:B------:R-:W1:Y:S01]  /*10b0*/  LDC.64 R10, c[0x0][0x3b0] ;  /* 0x0000ec00ff0a7b82 */ /* 0x000e620000000a00 */
[----:B0-----:R-:W-:Y:S01]  /*10c0*/  IMAD R23, R23, UR6, R22 ;  /* 0x0000000617177c24 */ /* 0x001fe2000f8e0216 */
[----:B------:R-:W0:Y:S06]  /*10d0*/  LDS.64 R4, [UR4] ;  /* 0x00000004ff047984 */ /* 0x000e2c0008000a00 */
[----:B------:R-:W4:Y:S01]  /*10e0*/  LDC.64 R8, c[0x0][0x3c0] ;  /* 0x0000f000ff087b82 */ /* 0x000f220000000a00 */
[C---:B---3--:R-:W-:Y:S01]  /*10f0*/  IMAD.WIDE R14, R23.reuse, 0x8, R14 ;  /* 0x00000008170e7825 */ /* 0x048fe200078e020e */
[----:B--2---:R-:W2:Y:S03]  /*1100*/  F2I.F64.TRUNC R13, R12 ;  /* 0x0000000c000d7311 */ /* 0x004ea6000030d100 */
[----:B-1----:R-:W-:-:S04]  /*1110*/  IMAD.WIDE R10, R23, 0x8, R10 ;  /* 0x00000008170a7825 */ /* 0x002fc800078e020a */
[----:B----4-:R-:W-:Y:S01]  /*1120*/  IMAD.WIDE R8, R23, 0x4, R8 ;  /* 0x0000000417087825 */ /* 0x010fe200078e0208 */
[----:B0-----:R1:W-:Y:S04]  /*1130*/  STG.E.64 desc[UR8][R14.64], R4 ;  /* 0x000000040e007986 */ /* 0x0013e8000c101b08 */
[----:B------:R1:W-:Y:S04]  /*1140*/  STG.E.64 desc[UR8][R10.64], R6 ;  /* 0x000000060a007986 */ /* 0x0003e8000c101b08 */
[----:B--2---:R1:W-:Y:S02]  /*1150*/  STG.E desc[UR8][R8.64], R13 ;  /* 0x0000000d08007986 */ /* 0x0043e4000c101908 */
.L_x_24:
[----:B------:R-:W-:Y:S05]  /*1160*/  BSYNC.RECONVERGENT B0 ;  /* 0x0000000000007941 */ /* 0x000fea0003800200 */
.L_x_23:
[----:B------:R-:W2:Y:S01]  /*1170*/  LDCU UR4, c[0x0][0x3b8] ;  /* 0x00007700ff0477ac */ /* 0x000ea20008000800 */
[----:B------:R-:W-:Y:S01]  /*1180*/  VIADD R22, R22, 0x1 ;  /* 0x0000000116167836 */ /* 0x000fe20000000000 */
[----:B------:R-:W-:Y:S04]  /*1190*/  BAR.SYNC.DEFER_BLOCKING 0x0 ;  /* 0x0000000000007b1d */ /* 0x000fe80000010000 */
[----:B--2---:R-:W-:-:S13]  /*11a0*/  ISETP.NE.AND P0, PT, R22, UR4, PT ;  /* 0x0000000416007c0c */ /* 0x004fda000bf05270 */
[----:B------:R-:W-:Y:S05]  /*11b0*/  @P0 BRA `(.L_x_25) ;  /* 0xfffffff800fc0947 */ /* 0x000fea000383ffff */
[----:B------:R-:W-:Y:S05]  /*11c0*/  EXIT ;  /* 0x000000000000794d */ /* 0x000fea0003800000 */
.L_x_26:
        /* <DEDUP_REMOVED lines=11> */
.L_x_29:


//--------------------- .nv.shared._Z13coarse_reducePdS_S_S_iPi --------------------------
	.section	.nv.shared._Z13coarse_reducePdS_S_S_iPi,"aw",@nobits
	.sectionflags	@""
	.align	16
	.zero		1024


//--------------------- .nv.shared.reserved.0     --------------------------
	.section	.nv.shared.reserved.0,"aw",@nobits
	.weak		__nv_reservedSMEM_offset_0_alias
	.size		__nv_reservedSMEM_offset_0_alias, 0, 64
	.other		__nv_reservedSMEM_offset_0_alias,@"STO_CUDA_RESERVED_SHARED STV_DEFAULT"
__nv_reservedSMEM_offset_0_alias:
	.zero		0
	.zero		64


//--------------------- .nv.shared._Z11fine_reducePKdS0_iS0_S0_PdS1_iPi --------------------------
	.section	.nv.shared._Z11fine_reducePKdS0_iS0_S0_PdS1_iPi,"aw",@nobits
	.sectionflags	@""
	.align	16
	.zero		1024


//--------------------- .nv.constant0._Z13coarse_reducePdS_S_S_iPi --------------------------
	.section	.nv.constant0._Z13coarse_reducePdS_S_S_iPi,"a",@progbits
	.sectionflags	@""
	.align	4
.nv.constant0._Z13coarse_reducePdS_S_S_iPi:
	.zero		944


//--------------------- .nv.constant0._Z11fine_reducePKdS0_iS0_S0_PdS1_iPi --------------------------
	.section	.nv.constant0._Z11fine_reducePKdS0_iS0_S0_PdS1_iPi,"a",@progbits
	.sectionflags	@""
	.align	4
.nv.constant0._Z11fine_reducePKdS0_iS0_S0_PdS1_iPi:
	.zero		968


//--------------------- SYMBOLS --------------------------

	.type		.nv.reservedSmem.offset0,@object
	.size		.nv.reservedSmem.offset0,0x4
	.type		.nv.reservedSmem.cap,@object
	.size		.nv.reservedSmem.cap,0x4
